// auto-generated by cutlass_sweep.gemm — config: {"arch": "sm_90", "cluster_m": 2, "cluster_n": 1, "dtype": "int8", "dtype_b": "int8", "layout": "nt", "stages": 0, "tile_k": 128, "tile_m": 128, "tile_n": 64}
#include "cutlass/cutlass.h"
#include "cutlass/gemm/collective/collective_builder.hpp"
#include "cutlass/gemm/device/gemm_universal_adapter.h"
#include "cutlass/gemm/kernel/gemm_universal.hpp"
#include "cutlass/epilogue/collective/collective_builder.hpp"

using ElemA = int8_t;
using ElemB = int8_t;
using ElemCD = int8_t;
using Acc  = int32_t;
using TileShape    = cute::Shape<cute::_128, cute::_64, cute::_128>;
using ClusterShape = cute::Shape<cute::_2, cute::_1, cute::_1>;

using CollectiveEpilogue = typename cutlass::epilogue::collective::CollectiveBuilder<
    cutlass::arch::Sm90, cutlass::arch::OpClassTensorOp,
    TileShape, ClusterShape,
    cutlass::epilogue::collective::EpilogueTileAuto,
    Acc, Acc,
    ElemCD, cutlass::layout::RowMajor, 128 / cutlass::sizeof_bits<ElemCD>::value,
    ElemCD, cutlass::layout::RowMajor, 128 / cutlass::sizeof_bits<ElemCD>::value,
    cutlass::epilogue::collective::EpilogueScheduleAuto
  >::CollectiveOp;

using CollectiveMainloop = typename cutlass::gemm::collective::CollectiveBuilder<
    cutlass::arch::Sm90, cutlass::arch::OpClassTensorOp,
    ElemA, cutlass::layout::RowMajor, 128 / cutlass::sizeof_bits<ElemA>::value,
    ElemB, cutlass::layout::ColumnMajor, 128 / cutlass::sizeof_bits<ElemB>::value,
    Acc,
    TileShape, ClusterShape,
    cutlass::gemm::collective::StageCountAutoCarveout<static_cast<int>(sizeof(typename CollectiveEpilogue::SharedStorage))>,
    cutlass::gemm::collective::KernelScheduleAuto
  >::CollectiveOp;

using GemmKernel = cutlass::gemm::kernel::GemmUniversal<
    cute::Shape<int,int,int,int>,
    CollectiveMainloop,
    CollectiveEpilogue
>;
using Gemm = cutlass::gemm::device::GemmUniversalAdapter<GemmKernel>;

// Force the device kernel symbol into the cubin without needing a host main.
auto* _anchor = &cutlass::device_kernel<GemmKernel>;


// ===== COMPILED SASS (sm_90a) =====

	.target	sm_90a

	.elftype	@"ET_EXEC"


//--------------------- .note.nv.tkinfo           --------------------------
	.section	.note.nv.tkinfo,"",@"SHT_NOTE"
	.sectionflags	@"SHF_NOTE_NV_TKINFO"
	.tkinfo
        /*0018*/ 	.word	0x00000002
        /*0030*/ 	.string	""
        /*0030*/ 	.string	"ptxas"
        /*0030*/ 	.string	"Cuda compilation tools, release 13.0, V13.0.88"
        /*0030*/ 	.string	"Build cuda_13.0.r13.0/compiler.36424714_0"
        /*0030*/ 	.string	"-arch sm_90a -m 64 "



//--------------------- .note.nv.cuinfo           --------------------------
	.section	.note.nv.cuinfo,"",@"SHT_NOTE"
	.sectionflags	@"SHF_NOTE_NV_CUINFO"
        /*0018*/ 	.short	0x0002
        /*001a*/ 	.short	0x005a
        /*001c*/ 	.short	0x0082
	.zero		2


//--------------------- .nv.info                  --------------------------
	.section	.nv.info,"",@"SHT_CUDA_INFO"
	.align	4


	//----- nvinfo : EIATTR_REGCOUNT
	.align		4
        /*0000*/ 	.byte	0x04, 0x2f
        /*0002*/ 	.short	(.L_15 - .L_14)
	.align		4
.L_14:
        /*0004*/ 	.word	index@(_ZN7cutlass13device_kernelINS_4gemm6kernel13GemmUniversalIN4cute5tupleIJiiiiEEENS1_10collective13CollectiveMmaINS1_34MainloopSm90TmaGmmaWarpSpecializedILi9ENS5_IJNS4_1CILi2EEENSA_ILi1EEESC_EEENS1_35KernelTmaWarpSpecializedCooperativeEEENS5_IJNSA_ILi128EEENSA_ILi64EEESG_EEEaNS5_IJlSC_lEEEaSJ_NS4_8TiledMMAINS4_8MMA_AtomIJNS4_4SM904GMMA26MMA_64x64x32_S32S8S8_SS_TNEEEENS4_6LayoutISD_NS5_IJSC_NSA_ILi0EEESR_EEEEENS5_IJNS4_10UnderscoreESU_SU_EEEEENS4_13SM90_TMA_LOADENS4_14ComposedLayoutINS4_7SwizzleILi3ELi4ELi3EEENS4_18smem_ptr_flag_bitsILi8EEENSQ_INS5_IJNSA_ILi8EEESG_EEENS5_IJSG_SC_EEEEEEEvNS4_8identityENS4_23SM90_TMA_LOAD_MULTICASTES17_vS18_EENS_8epilogue10collective6detail29Sm90TmaWarpSpecializedAdapterINS1C_15DefaultEpilogueIaSJ_SJ_NS1B_6thread17LinearCombinationIaLi1EiiLNS1G_9ScaleType4KindE0ELNS_15FloatRoundStyleE2EaEENS1_15EpilogueDefaultEEEEEvvEEEEvNT_6ParamsE)
        /*0008*/ 	.word	0x000000a8


	//----- nvinfo : EIATTR_FRAME_SIZE
	.align		4
.L_15:
        /*000c*/ 	.byte	0x04, 0x11
        /*000e*/ 	.short	(.L_17 - .L_16)
	.align		4
.L_16:
        /*0010*/ 	.word	index@(_ZN7cutlass13device_kernelINS_4gemm6kernel13GemmUniversalIN4cute5tupleIJiiiiEEENS1_10collective13CollectiveMmaINS1_34MainloopSm90TmaGmmaWarpSpecializedILi9ENS5_IJNS4_1CILi2EEENSA_ILi1EEESC_EEENS1_35KernelTmaWarpSpecializedCooperativeEEENS5_IJNSA_ILi128EEENSA_ILi64EEESG_EEEaNS5_IJlSC_lEEEaSJ_NS4_8TiledMMAINS4_8MMA_AtomIJNS4_4SM904GMMA26MMA_64x64x32_S32S8S8_SS_TNEEEENS4_6LayoutISD_NS5_IJSC_NSA_ILi0EEESR_EEEEENS5_IJNS4_10UnderscoreESU_SU_EEEEENS4_13SM90_TMA_LOADENS4_14ComposedLayoutINS4_7SwizzleILi3ELi4ELi3EEENS4_18smem_ptr_flag_bitsILi8EEENSQ_INS5_IJNSA_ILi8EEESG_EEENS5_IJSG_SC_EEEEEEEvNS4_8identityENS4_23SM90_TMA_LOAD_MULTICASTES17_vS18_EENS_8epilogue10collective6detail29Sm90TmaWarpSpecializedAdapterINS1C_15DefaultEpilogueIaSJ_SJ_NS1B_6thread17LinearCombinationIaLi1EiiLNS1G_9ScaleType4KindE0ELNS_15FloatRoundStyleE2EaEENS1_15EpilogueDefaultEEEEEvvEEEEvNT_6ParamsE)
        /*0014*/ 	.word	0x00000000


	//----- nvinfo : EIATTR_MIN_STACK_SIZE
	.align		4
.L_17:
        /*0018*/ 	.byte	0x04, 0x12
        /*001a*/ 	.short	(.L_19 - .L_18)
	.align		4
.L_18:
        /*001c*/ 	.word	index@(_ZN7cutlass13device_kernelINS_4gemm6kernel13GemmUniversalIN4cute5tupleIJiiiiEEENS1_10collective13CollectiveMmaINS1_34MainloopSm90TmaGmmaWarpSpecializedILi9ENS5_IJNS4_1CILi2EEENSA_ILi1EEESC_EEENS1_35KernelTmaWarpSpecializedCooperativeEEENS5_IJNSA_ILi128EEENSA_ILi64EEESG_EEEaNS5_IJlSC_lEEEaSJ_NS4_8TiledMMAINS4_8MMA_AtomIJNS4_4SM904GMMA26MMA_64x64x32_S32S8S8_SS_TNEEEENS4_6LayoutISD_NS5_IJSC_NSA_ILi0EEESR_EEEEENS5_IJNS4_10UnderscoreESU_SU_EEEEENS4_13SM90_TMA_LOADENS4_14ComposedLayoutINS4_7SwizzleILi3ELi4ELi3EEENS4_18smem_ptr_flag_bitsILi8EEENSQ_INS5_IJNSA_ILi8EEESG_EEENS5_IJSG_SC_EEEEEEEvNS4_8identityENS4_23SM90_TMA_LOAD_MULTICASTES17_vS18_EENS_8epilogue10collective6detail29Sm90TmaWarpSpecializedAdapterINS1C_15DefaultEpilogueIaSJ_SJ_NS1B_6thread17LinearCombinationIaLi1EiiLNS1G_9ScaleType4KindE0ELNS_15FloatRoundStyleE2EaEENS1_15EpilogueDefaultEEEEEvvEEEEvNT_6ParamsE)
        /*0020*/ 	.word	0x00000000
.L_19:


//--------------------- .nv.compat                --------------------------
	.section	.nv.compat,"",@"SHT_CUDA_COMPAT_INFO"
	.align	4
        /*0000*/ 	.byte	0x02, 0x09, 0x01, 0x00, 0x02, 0x02, 0x04, 0x00, 0x02, 0x05, 0x05, 0x00, 0x03, 0x07, 0x01, 0x01
        /*0010*/ 	.byte	0x02, 0x03, 0x01, 0x00, 0x02, 0x06, 0x01, 0x00, 0x04, 0x0b, 0x08, 0x00, 0x00, 0x00, 0x00, 0x00
        /*0020*/ 	.byte	0x00, 0x00, 0x00, 0x00


//--------------------- .nv.info._ZN7cutlass13device_kernelINS_4gemm6kernel13GemmUniversalIN4cute5tupleIJiiiiEEENS1_10collective13CollectiveMmaINS1_34MainloopSm90TmaGmmaWarpSpecializedILi9ENS5_IJNS4_1CILi2EEENSA_ILi1EEESC_EEENS1_35KernelTmaWarpSpecializedCooperativeEEENS5_IJNSA_ILi128EEENSA_ILi64EEESG_EEEaNS5_IJlSC_lEEEaSJ_NS4_8TiledMMAINS4_8MMA_AtomIJNS4_4SM904GMMA26MMA_64x64x32_S32S8S8_SS_TNEEEENS4_6LayoutISD_NS5_IJSC_NSA_ILi0EEESR_EEEEENS5_IJNS4_10UnderscoreESU_SU_EEEEENS4_13SM90_TMA_LOADENS4_14ComposedLayoutINS4_7SwizzleILi3ELi4ELi3EEENS4_18smem_ptr_flag_bitsILi8EEENSQ_INS5_IJNSA_ILi8EEESG_EEENS5_IJSG_SC_EEEEEEEvNS4_8identityENS4_23SM90_TMA_LOAD_MULTICASTES17_vS18_EENS_8epilogue10collective6detail29Sm90TmaWarpSpecializedAdapterINS1C_15DefaultEpilogueIaSJ_SJ_NS1B_6thread17LinearCombinationIaLi1EiiLNS1G_9ScaleType4KindE0ELNS_15FloatRoundStyleE2EaEENS1_15EpilogueDefaultEEEEEvvEEEEvNT_6ParamsE --------------------------
	.section	.nv.info._ZN7cutlass13device_kernelINS_4gemm6kernel13GemmUniversalIN4cute5tupleIJiiiiEEENS1_10collective13CollectiveMmaINS1_34MainloopSm90TmaGmmaWarpSpecializedILi9ENS5_IJNS4_1CILi2EEENSA_ILi1EEESC_EEENS1_35KernelTmaWarpSpecializedCooperativeEEENS5_IJNSA_ILi128EEENSA_ILi64EEESG_EEEaNS5_IJlSC_lEEEaSJ_NS4_8TiledMMAINS4_8MMA_AtomIJNS4_4SM904GMMA26MMA_64x64x32_S32S8S8_SS_TNEEEENS4_6LayoutISD_NS5_IJSC_NSA_ILi0EEESR_EEEEENS5_IJNS4_10UnderscoreESU_SU_EEEEENS4_13SM90_TMA_LOADENS4_14ComposedLayoutINS4_7SwizzleILi3ELi4ELi3EEENS4_18smem_ptr_flag_bitsILi8EEENSQ_INS5_IJNSA_ILi8EEESG_EEENS5_IJSG_SC_EEEEEEEvNS4_8identityENS4_23SM90_TMA_LOAD_MULTICASTES17_vS18_EENS_8epilogue10collective6detail29Sm90TmaWarpSpecializedAdapterINS1C_15DefaultEpilogueIaSJ_SJ_NS1B_6thread17LinearCombinationIaLi1EiiLNS1G_9ScaleType4KindE0ELNS_15FloatRoundStyleE2EaEENS1_15EpilogueDefaultEEEEEvvEEEEvNT_6ParamsE,"",@"SHT_CUDA_INFO"
	.sectionflags	@""
	.align	4


	//----- nvinfo : EIATTR_CUDA_API_VERSION
	.align		4
        /*0000*/ 	.byte	0x04, 0x37
        /*0002*/ 	.short	(.L_21 - .L_20)
.L_20:
        /*0004*/ 	.word	0x00000082


	//----- nvinfo : EIATTR_KPARAM_INFO
	.align		4
.L_21:
        /*0008*/ 	.byte	0x04, 0x17
        /*000a*/ 	.short	(.L_23 - .L_22)
.L_22:
        /*000c*/ 	.word	0x00000000
        /*0010*/ 	.short	0x0000
        /*0012*/ 	.short	0x0070
        /*0014*/ 	.byte	0x00, 0xf0, 0x01, 0x10


	//----- nvinfo : EIATTR_SPARSE_MMA_MASK
	.align		4
.L_23:
        /*0018*/ 	.byte	0x03, 0x50
        /*001a*/ 	.short	0x0000


	//----- nvinfo : EIATTR_MAXREG_COUNT
	.align		4
        /*001c*/ 	.byte	0x03, 0x1b
        /*001e*/ 	.short	0x00a8


	//----- nvinfo : EIATTR_NUM_BARRIERS
	.align		4
        /*0020*/ 	.byte	0x02, 0x4c
        /*0022*/ 	.byte	0x01
	.zero		1


	//----- nvinfo : EIATTR_EXTERNS
	.align		4
        /*0024*/ 	.byte	0x04, 0x0f
        /*0026*/ 	.short	(.L_25 - .L_24)


	//   ....[0]....
	.align		4
.L_24:
        /*0028*/ 	.word	index@(__assertfail)


	//----- nvinfo : EIATTR_MERCURY_ISA_VERSION
	.align		4
.L_25:
        /*002c*/ 	.byte	0x03, 0x5f
        /*002e*/ 	.short	0x0101


	//----- nvinfo : EIATTR_INT_WARP_WIDE_INSTR_OFFSETS
	.align		4
        /*0030*/ 	.byte	0x04, 0x31
        /*0032*/ 	.short	(.L_27 - .L_26)


	//   ....[0]....
.L_26:
        /*0034*/ 	.word	0x00000550


	//   ....[1]....
        /*0038*/ 	.word	0x00000580


	//   ....[2]....
        /*003c*/ 	.word	0x00000740


	//----- nvinfo : EIATTR_COOP_GROUP_MASK_REGIDS
	.align		4
.L_27:
        /*0040*/ 	.byte	0x04, 0x29
        /*0042*/ 	.short	(.L_29 - .L_28)


	//   ....[0]....
.L_28:
        /*0044*/ 	.word	0xffffffff


	//   ....[1]....
        /*0048*/ 	.word	0xffffffff


	//   ....[2]....
        /*004c*/ 	.word	0xffffffff


	//   ....[3]....
        /*0050*/ 	.word	0xffffffff


	//   ....[4]....
        /*0054*/ 	.word	0xffffffff


	//   ....[5]....
        /*0058*/ 	.word	0xffffffff


	//----- nvinfo : EIATTR_COOP_GROUP_INSTR_OFFSETS
	.align		4
.L_29:
        /*005c*/ 	.byte	0x04, 0x28
        /*005e*/ 	.short	(.L_31 - .L_30)


	//   ....[0]....
.L_30:
        /*0060*/ 	.word	0x00000060


	//   ....[1]....
        /*0064*/ 	.word	0x00000070


	//   ....[2]....
        /*0068*/ 	.word	0x00000130


	//   ....[3]....
        /*006c*/ 	.word	0x000003a0


	//   ....[4]....
        /*0070*/ 	.word	0x000008c0


	//   ....[5]....
        /*0074*/ 	.word	0x000012f0


	//----- nvinfo : EIATTR_REG_RECONFIG
	.align		4
.L_31:
        /*0078*/ 	.byte	0x01, 0x54
	.zero		2


	//----- nvinfo : EIATTR_SYSCALL_OFFSETS
	.align		4
        /*007c*/ 	.byte	0x04, 0x46
        /*007e*/ 	.short	(.L_33 - .L_32)


	//   ....[0]....
.L_32:
        /*0080*/ 	.word	0x000014b0


	//----- nvinfo : EIATTR_MBARRIER_INSTR_OFFSETS
	.align		4
.L_33:
        /*0084*/ 	.byte	0x04, 0x39
        /*0086*/ 	.short	(.L_35 - .L_34)


	//   ....[0]....
.L_34:
        /*0088*/ 	.word	0x00000250
        /*008c*/ 	.word	0x000000ff
        /*0090*/ 	.word	0x00000000
        /*0094*/ 	.short	0x0100
        /*0096*/ 	.byte	0x08
	.zero		1


	//   ....[1]....
        /*0098*/ 	.word	0x00000260
        /*009c*/ 	.word	0x000000ff
        /*00a0*/ 	.word	0x00000048
        /*00a4*/ 	.short	0x0100
        /*00a6*/ 	.byte	0x08
	.zero		1


	//   ....[2]....
        /*00a8*/ 	.word	0x00000270
        /*00ac*/ 	.word	0x000000ff
        /*00b0*/ 	.word	0x00000008
        /*00b4*/ 	.short	0x0100
        /*00b6*/ 	.byte	0x08
	.zero		1


	//   ....[3]....
        /*00b8*/ 	.word	0x00000280
        /*00bc*/ 	.word	0x000000ff
        /*00c0*/ 	.word	0x00000050
        /*00c4*/ 	.short	0x0100
        /*00c6*/ 	.byte	0x08
	.zero		1


	//   ....[4]....
        /*00c8*/ 	.word	0x00000290
        /*00cc*/ 	.word	0x000000ff
        /*00d0*/ 	.word	0x00000010
        /*00d4*/ 	.short	0x0100
        /*00d6*/ 	.byte	0x08
	.zero		1


	//   ....[5]....
        /*00d8*/ 	.word	0x000002a0
        /*00dc*/ 	.word	0x000000ff
        /*00e0*/ 	.word	0x00000058
        /*00e4*/ 	.short	0x0100
        /*00e6*/ 	.byte	0x08
	.zero		1


	//   ....[6]....
        /*00e8*/ 	.word	0x000002b0
        /*00ec*/ 	.word	0x000000ff
        /*00f0*/ 	.word	0x00000018
        /*00f4*/ 	.short	0x0100
        /*00f6*/ 	.byte	0x08
	.zero		1


	//   ....[7]....
        /*00f8*/ 	.word	0x000002c0
        /*00fc*/ 	.word	0x000000ff
        /*0100*/ 	.word	0x00000060
        /*0104*/ 	.short	0x0100
        /*0106*/ 	.byte	0x08
	.zero		1


	//   ....[8]....
        /*0108*/ 	.word	0x000002d0
        /*010c*/ 	.word	0x000000ff
        /*0110*/ 	.word	0x00000020
        /*0114*/ 	.short	0x0100
        /*0116*/ 	.byte	0x08
	.zero		1


	//   ....[9]....
        /*0118*/ 	.word	0x000002e0
        /*011c*/ 	.word	0x000000ff
        /*0120*/ 	.word	0x00000068
        /*0124*/ 	.short	0x0100
        /*0126*/ 	.byte	0x08
	.zero		1


	//   ....[10]....
        /*0128*/ 	.word	0x000002f0
        /*012c*/ 	.word	0x000000ff
        /*0130*/ 	.word	0x00000028
        /*0134*/ 	.short	0x0100
        /*0136*/ 	.byte	0x08
	.zero		1


	//   ....[11]....
        /*0138*/ 	.word	0x00000300
        /*013c*/ 	.word	0x000000ff
        /*0140*/ 	.word	0x00000070
        /*0144*/ 	.short	0x0100
        /*0146*/ 	.byte	0x08
	.zero		1


	//   ....[12]....
        /*0148*/ 	.word	0x00000310
        /*014c*/ 	.word	0x000000ff
        /*0150*/ 	.word	0x00000030
        /*0154*/ 	.short	0x0100
        /*0156*/ 	.byte	0x08
	.zero		1


	//   ....[13]....
        /*0158*/ 	.word	0x00000320
        /*015c*/ 	.word	0x000000ff
        /*0160*/ 	.word	0x00000078
        /*0164*/ 	.short	0x0100
        /*0166*/ 	.byte	0x08
	.zero		1


	//   ....[14]....
        /*0168*/ 	.word	0x00000330
        /*016c*/ 	.word	0x000000ff
        /*0170*/ 	.word	0x00000038
        /*0174*/ 	.short	0x0100
        /*0176*/ 	.byte	0x08
	.zero		1


	//   ....[15]....
        /*0178*/ 	.word	0x00000340
        /*017c*/ 	.word	0x000000ff
        /*0180*/ 	.word	0x00000080
        /*0184*/ 	.short	0x0100
        /*0186*/ 	.byte	0x08
	.zero		1


	//   ....[16]....
        /*0188*/ 	.word	0x00000350
        /*018c*/ 	.word	0x000000ff
        /*0190*/ 	.word	0x00000040
        /*0194*/ 	.short	0x0100
        /*0196*/ 	.byte	0x08
	.zero		1


	//   ....[17]....
        /*0198*/ 	.word	0x00000360
        /*019c*/ 	.word	0x000000ff
        /*01a0*/ 	.word	0x00000088
        /*01a4*/ 	.short	0x0100
        /*01a6*/ 	.byte	0x08
	.zero		1


	//   ....[18]....
        /*01a8*/ 	.word	0x000007c0
        /*01ac*/ 	.word	0x000000ff
        /*01b0*/ 	.word	0x000000a0
        /*01b4*/ 	.short	0x0100
        /*01b6*/ 	.byte	0x06
	.zero		1


	//   ....[19]....
        /*01b8*/ 	.word	0x00000850
        /*01bc*/ 	.word	0x000000ff
        /*01c0*/ 	.word	0x000000a8
        /*01c4*/ 	.short	0x0100
        /*01c6*/ 	.byte	0x06
	.zero		1


	//   ....[20]....
        /*01c8*/ 	.word	0x00001580
        /*01cc*/ 	.word	0x00000003
        /*01d0*/ 	.word	0x00000000
        /*01d4*/ 	.short	0x010a
        /*01d6*/ 	.byte	0x3f
	.zero		1


	//   ....[21]....
        /*01d8*/ 	.word	0x000015c0
        /*01dc*/ 	.word	0x00000003
        /*01e0*/ 	.word	0x00000000
        /*01e4*/ 	.short	0x010a
        /*01e6*/ 	.byte	0x3f
	.zero		1


	//   ....[22]....
        /*01e8*/ 	.word	0x00001990
        /*01ec*/ 	.word	0x00000005
        /*01f0*/ 	.word	0x00000000
        /*01f4*/ 	.short	0x010a
        /*01f6*/ 	.byte	0x3f
	.zero		1


	//   ....[23]....
        /*01f8*/ 	.word	0x000019d0
        /*01fc*/ 	.word	0x00000005
        /*0200*/ 	.word	0x00000000
        /*0204*/ 	.short	0x010a
        /*0206*/ 	.byte	0x3f
	.zero		1


	//   ....[24]....
        /*0208*/ 	.word	0x00001c30
        /*020c*/ 	.word	0x00000005
        /*0210*/ 	.word	0x00000000
        /*0214*/ 	.short	0x0101
        /*0216*/ 	.byte	0x3f
	.zero		1


	//   ....[25]....
        /*0218*/ 	.word	0x00001e50
        /*021c*/ 	.word	0x00000003
        /*0220*/ 	.word	0x00000000
        /*0224*/ 	.short	0x0101
        /*0226*/ 	.byte	0x3f
	.zero		1


	//   ....[26]....
        /*0228*/ 	.word	0x00004d10
        /*022c*/ 	.word	0x00000017
        /*0230*/ 	.word	0x00000048
        /*0234*/ 	.short	0x010a
        /*0236*/ 	.byte	0x3f
	.zero		1


	//   ....[27]....
        /*0238*/ 	.word	0x00005080
        /*023c*/ 	.word	0x00000003
        /*0240*/ 	.word	0x000000a8
        /*0244*/ 	.short	0x0101
        /*0246*/ 	.byte	0x3f
	.zero		1


	//   ....[28]....
        /*0248*/ 	.word	0x000057e0
        /*024c*/ 	.word	0x00000007
        /*0250*/ 	.word	0x00000000
        /*0254*/ 	.short	0x010a
        /*0256*/ 	.byte	0x3f
	.zero		1


	//   ....[29]....
        /*0258*/ 	.word	0x00005860
        /*025c*/ 	.word	0x00000008
        /*0260*/ 	.word	0x00000000
        /*0264*/ 	.short	0x010a
        /*0266*/ 	.byte	0x3f
	.zero		1


	//   ....[30]....
        /*0268*/ 	.word	0x000058f0
        /*026c*/ 	.word	0x00000009
        /*0270*/ 	.word	0x00000000
        /*0274*/ 	.short	0x010a
        /*0276*/ 	.byte	0x3f
	.zero		1


	//   ....[31]....
        /*0278*/ 	.word	0x00005980
        /*027c*/ 	.word	0x00000008
        /*0280*/ 	.word	0x00000000
        /*0284*/ 	.short	0x010a
        /*0286*/ 	.byte	0x3f
	.zero		1


	//   ....[32]....
        /*0288*/ 	.word	0x00005a10
        /*028c*/ 	.word	0x00000009
        /*0290*/ 	.word	0x00000000
        /*0294*/ 	.short	0x010a
        /*0296*/ 	.byte	0x3f
	.zero		1


	//   ....[33]....
        /*0298*/ 	.word	0x00005aa0
        /*029c*/ 	.word	0x00000008
        /*02a0*/ 	.word	0x00000000
        /*02a4*/ 	.short	0x010a
        /*02a6*/ 	.byte	0x3f
	.zero		1


	//   ....[34]....
        /*02a8*/ 	.word	0x00005b30
        /*02ac*/ 	.word	0x00000009
        /*02b0*/ 	.word	0x00000000
        /*02b4*/ 	.short	0x010a
        /*02b6*/ 	.byte	0x3f
	.zero		1


	//   ....[35]....
        /*02b8*/ 	.word	0x00005bc0
        /*02bc*/ 	.word	0x00000006
        /*02c0*/ 	.word	0x00000000
        /*02c4*/ 	.short	0x010a
        /*02c6*/ 	.byte	0x3f
	.zero		1


	//   ....[36]....
        /*02c8*/ 	.word	0x00005c50
        /*02cc*/ 	.word	0x00000003
        /*02d0*/ 	.word	0x00000000
        /*02d4*/ 	.short	0x010a
        /*02d6*/ 	.byte	0x3f
	.zero		1


	//   ....[37]....
        /*02d8*/ 	.word	0x00005cb0
        /*02dc*/ 	.word	0x00000003
        /*02e0*/ 	.word	0x00000000
        /*02e4*/ 	.short	0x010a
        /*02e6*/ 	.byte	0x3f
	.zero		1


	//   ....[38]....
        /*02e8*/ 	.word	0x00005d00
        /*02ec*/ 	.word	0x00000005
        /*02f0*/ 	.word	0x00000000
        /*02f4*/ 	.short	0x010a
        /*02f6*/ 	.byte	0x3f
	.zero		1


	//   ....[39]....
        /*02f8*/ 	.word	0x00005dd0
        /*02fc*/ 	.word	0x00000017
        /*0300*/ 	.word	0x00000048
        /*0304*/ 	.short	0x010a
        /*0306*/ 	.byte	0x3f
	.zero		1


	//   ....[40]....
        /*0308*/ 	.word	0x00005ea0
        /*030c*/ 	.word	0x00000007
        /*0310*/ 	.word	0x00000000
        /*0314*/ 	.short	0x010a
        /*0316*/ 	.byte	0x3f
	.zero		1


	//   ....[41]....
        /*0318*/ 	.word	0x00005ef0
        /*031c*/ 	.word	0x00000008
        /*0320*/ 	.word	0x00000000
        /*0324*/ 	.short	0x010a
        /*0326*/ 	.byte	0x3f
	.zero		1


	//   ....[42]....
        /*0328*/ 	.word	0x00005f40
        /*032c*/ 	.word	0x00000009
        /*0330*/ 	.word	0x00000000
        /*0334*/ 	.short	0x010a
        /*0336*/ 	.byte	0x3f
	.zero		1


	//   ....[43]....
        /*0338*/ 	.word	0x00005f90
        /*033c*/ 	.word	0x00000008
        /*0340*/ 	.word	0x00000000
        /*0344*/ 	.short	0x010a
        /*0346*/ 	.byte	0x3f
	.zero		1


	//   ....[44]....
        /*0348*/ 	.word	0x00005fe0
        /*034c*/ 	.word	0x00000009
        /*0350*/ 	.word	0x00000000
        /*0354*/ 	.short	0x010a
        /*0356*/ 	.byte	0x3f
	.zero		1


	//   ....[45]....
        /*0358*/ 	.word	0x00006030
        /*035c*/ 	.word	0x00000008
        /*0360*/ 	.word	0x00000000
        /*0364*/ 	.short	0x010a
        /*0366*/ 	.byte	0x3f
	.zero		1


	//   ....[46]....
        /*0368*/ 	.word	0x00006080
        /*036c*/ 	.word	0x00000009
        /*0370*/ 	.word	0x00000000
        /*0374*/ 	.short	0x010a
        /*0376*/ 	.byte	0x3f
	.zero		1


	//   ....[47]....
        /*0378*/ 	.word	0x000060d0
        /*037c*/ 	.word	0x00000006
        /*0380*/ 	.word	0x00000000
        /*0384*/ 	.short	0x010a
        /*0386*/ 	.byte	0x3f
	.zero		1


	//----- nvinfo : EIATTR_NUM_MBARRIERS
	.align		4
.L_35:
        /*0388*/ 	.byte	0x03, 0x38
        /*038a*/ 	.short	0x0014


	//----- nvinfo : EIATTR_EXIT_INSTR_OFFSETS
	.align		4
        /*038c*/ 	.byte	0x04, 0x1c
        /*038e*/ 	.short	(.L_37 - .L_36)


	//   ....[0]....
.L_36:
        /*0390*/ 	.word	0x00000a20


	//   ....[1]....
        /*0394*/ 	.word	0x00001230


	//   ....[2]....
        /*0398*/ 	.word	0x00004410


	//   ....[3]....
        /*039c*/ 	.word	0x00004970


	//   ....[4]....
        /*03a0*/ 	.word	0x00005ca0


	//----- nvinfo : EIATTR_MAX_THREADS
	.align		4
.L_37:
        /*03a4*/ 	.byte	0x04, 0x05
        /*03a6*/ 	.short	(.L_39 - .L_38)
.L_38:
        /*03a8*/ 	.word	0x00000180
        /*03ac*/ 	.word	0x00000001
        /*03b0*/ 	.word	0x00000001


	//----- nvinfo : EIATTR_CRS_STACK_SIZE
	.align		4
.L_39:
        /*03b4*/ 	.byte	0x04, 0x1e
        /*03b6*/ 	.short	(.L_41 - .L_40)
.L_40:
        /*03b8*/ 	.word	0x00000000


	//----- nvinfo : EIATTR_CBANK_PARAM_SIZE
	.align		4
.L_41:
        /*03bc*/ 	.byte	0x03, 0x19
        /*03be*/ 	.short	0x0470


	//----- nvinfo : EIATTR_PARAM_CBANK
	.align		4
        /*03c0*/ 	.byte	0x04, 0x0a
        /*03c2*/ 	.short	(.L_43 - .L_42)
	.align		4
.L_42:
        /*03c4*/ 	.word	index@(.nv.constant0._ZN7cutlass13device_kernelINS_4gemm6kernel13GemmUniversalIN4cute5tupleIJiiiiEEENS1_10collective13CollectiveMmaINS1_34MainloopSm90TmaGmmaWarpSpecializedILi9ENS5_IJNS4_1CILi2EEENSA_ILi1EEESC_EEENS1_35KernelTmaWarpSpecializedCooperativeEEENS5_IJNSA_ILi128EEENSA_ILi64EEESG_EEEaNS5_IJlSC_lEEEaSJ_NS4_8TiledMMAINS4_8MMA_AtomIJNS4_4SM904GMMA26MMA_64x64x32_S32S8S8_SS_TNEEEENS4_6LayoutISD_NS5_IJSC_NSA_ILi0EEESR_EEEEENS5_IJNS4_10UnderscoreESU_SU_EEEEENS4_13SM90_TMA_LOADENS4_14ComposedLayoutINS4_7SwizzleILi3ELi4ELi3EEENS4_18smem_ptr_flag_bitsILi8EEENSQ_INS5_IJNSA_ILi8EEESG_EEENS5_IJSG_SC_EEEEEEEvNS4_8identityENS4_23SM90_TMA_LOAD_MULTICASTES17_vS18_EENS_8epilogue10collective6detail29Sm90TmaWarpSpecializedAdapterINS1C_15DefaultEpilogueIaSJ_SJ_NS1B_6thread17LinearCombinationIaLi1EiiLNS1G_9ScaleType4KindE0ELNS_15FloatRoundStyleE2EaEENS1_15EpilogueDefaultEEEEEvvEEEEvNT_6ParamsE)
        /*03c8*/ 	.short	0x0210
        /*03ca*/ 	.short	0x0470


	//----- nvinfo : EIATTR_SW_WAR
	.align		4
.L_43:
        /*03cc*/ 	.byte	0x04, 0x36
        /*03ce*/ 	.short	(.L_45 - .L_44)
.L_44:
        /*03d0*/ 	.word	0x00000008
.L_45:


//--------------------- .nv.callgraph             --------------------------
	.section	.nv.callgraph,"",@"SHT_CUDA_CALLGRAPH"
	.align	4
	.sectionentsize	8
	.align		4
        /*0000*/ 	.word	0x00000000
	.align		4
        /*0004*/ 	.word	0xffffffff
	.align		4
        /*0008*/ 	.word	index@(_ZN7cutlass13device_kernelINS_4gemm6kernel13GemmUniversalIN4cute5tupleIJiiiiEEENS1_10collective13CollectiveMmaINS1_34MainloopSm90TmaGmmaWarpSpecializedILi9ENS5_IJNS4_1CILi2EEENSA_ILi1EEESC_EEENS1_35KernelTmaWarpSpecializedCooperativeEEENS5_IJNSA_ILi128EEENSA_ILi64EEESG_EEEaNS5_IJlSC_lEEEaSJ_NS4_8TiledMMAINS4_8MMA_AtomIJNS4_4SM904GMMA26MMA_64x64x32_S32S8S8_SS_TNEEEENS4_6LayoutISD_NS5_IJSC_NSA_ILi0EEESR_EEEEENS5_IJNS4_10UnderscoreESU_SU_EEEEENS4_13SM90_TMA_LOADENS4_14ComposedLayoutINS4_7SwizzleILi3ELi4ELi3EEENS4_18smem_ptr_flag_bitsILi8EEENSQ_INS5_IJNSA_ILi8EEESG_EEENS5_IJSG_SC_EEEEEEEvNS4_8identityENS4_23SM90_TMA_LOAD_MULTICASTES17_vS18_EENS_8epilogue10collective6detail29Sm90TmaWarpSpecializedAdapterINS1C_15DefaultEpilogueIaSJ_SJ_NS1B_6thread17LinearCombinationIaLi1EiiLNS1G_9ScaleType4KindE0ELNS_15FloatRoundStyleE2EaEENS1_15EpilogueDefaultEEEEEvvEEEEvNT_6ParamsE)
	.align		4
        /*000c*/ 	.word	index@(__assertfail)
	.align		4
        /*0010*/ 	.word	0x00000000
	.align		4
        /*0014*/ 	.word	0xfffffffe
	.align		4
        /*0018*/ 	.word	0x00000000
	.align		4
        /*001c*/ 	.word	0xfffffffd
	.align		4
        /*0020*/ 	.word	0x00000000
	.align		4
        /*0024*/ 	.word	0xfffffffc


//--------------------- .nv.constant4             --------------------------
	.section	.nv.constant4,"a",@progbits
	.align	8
	.align		8
.nv.constant4:
        /*0000*/ 	.dword	__assertfail
	.align		8
        /*0008*/ 	.dword	__unnamed_1
	.align		8
        /*0010*/ 	.dword	_ZN40_INTERNAL_8ec79601_4_k_cu_2f0cb626_153514cuda3std3__45__cpo5beginE
	.align		8
        /*0018*/ 	.dword	_ZN40_INTERNAL_8ec79601_4_k_cu_2f0cb626_153514cuda3std3__45__cpo3endE
	.align		8
        /*0020*/ 	.dword	_ZN40_INTERNAL_8ec79601_4_k_cu_2f0cb626_153514cuda3std3__45__cpo6cbeginE
	.align		8
        /*0028*/ 	.dword	_ZN40_INTERNAL_8ec79601_4_k_cu_2f0cb626_153514cuda3std3__45__cpo4cendE
	.align		8
        /*0030*/ 	.dword	_ZN40_INTERNAL_8ec79601_4_k_cu_2f0cb626_153514cuda3std3__442_GLOBAL__N__8ec79601_4_k_cu_2f0cb626_153516ignoreE
	.align		8
        /*0038*/ 	.dword	_ZN40_INTERNAL_8ec79601_4_k_cu_2f0cb626_153514cuda3std3__419piecewise_constructE
	.align		8
        /*0040*/ 	.dword	_ZN40_INTERNAL_8ec79601_4_k_cu_2f0cb626_153514cuda3std3__48in_placeE
	.align		8
        /*0048*/ 	.dword	_ZN40_INTERNAL_8ec79601_4_k_cu_2f0cb626_153514cuda3std6ranges3__45__cpo4swapE
	.align		8
        /*0050*/ 	.dword	_ZN40_INTERNAL_8ec79601_4_k_cu_2f0cb626_153514cuda3std6ranges3__45__cpo9iter_moveE
	.align		8
        /*0058*/ 	.dword	_ZN40_INTERNAL_8ec79601_4_k_cu_2f0cb626_153514cute7productE
	.align		8
        /*0060*/ 	.dword	_ZN40_INTERNAL_8ec79601_4_k_cu_2f0cb626_153514cute1_E
	.align		8
        /*0068*/ 	.dword	$str$22
	.align		8
        /*0070*/ 	.dword	$str$23


//--------------------- .text._ZN7cutlass13device_kernelINS_4gemm6kernel13GemmUniversalIN4cute5tupleIJiiiiEEENS1_10collective13CollectiveMmaINS1_34MainloopSm90TmaGmmaWarpSpecializedILi9ENS5_IJNS4_1CILi2EEENSA_ILi1EEESC_EEENS1_35KernelTmaWarpSpecializedCooperativeEEENS5_IJNSA_ILi128EEENSA_ILi64EEESG_EEEaNS5_IJlSC_lEEEaSJ_NS4_8TiledMMAINS4_8MMA_AtomIJNS4_4SM904GMMA26MMA_64x64x32_S32S8S8_SS_TNEEEENS4_6LayoutISD_NS5_IJSC_NSA_ILi0EEESR_EEEEENS5_IJNS4_10UnderscoreESU_SU_EEEEENS4_13SM90_TMA_LOADENS4_14ComposedLayoutINS4_7SwizzleILi3ELi4ELi3EEENS4_18smem_ptr_flag_bitsILi8EEENSQ_INS5_IJNSA_ILi8EEESG_EEENS5_IJSG_SC_EEEEEEEvNS4_8identityENS4_23SM90_TMA_LOAD_MULTICASTES17_vS18_EENS_8epilogue10collective6detail29Sm90TmaWarpSpecializedAdapterINS1C_15DefaultEpilogueIaSJ_SJ_NS1B_6thread17LinearCombinationIaLi1EiiLNS1G_9ScaleType4KindE0ELNS_15FloatRoundStyleE2EaEENS1_15EpilogueDefaultEEEEEvvEEEEvNT_6ParamsE --------------------------
	.section	.text._ZN7cutlass13device_kernelINS_4gemm6kernel13GemmUniversalIN4cute5tupleIJiiiiEEENS1_10collective13CollectiveMmaINS1_34MainloopSm90TmaGmmaWarpSpecializedILi9ENS5_IJNS4_1CILi2EEENSA_ILi1EEESC_EEENS1_35KernelTmaWarpSpecializedCooperativeEEENS5_IJNSA_ILi128EEENSA_ILi64EEESG_EEEaNS5_IJlSC_lEEEaSJ_NS4_8TiledMMAINS4_8MMA_AtomIJNS4_4SM904GMMA26MMA_64x64x32_S32S8S8_SS_TNEEEENS4_6LayoutISD_NS5_IJSC_NSA_ILi0EEESR_EEEEENS5_IJNS4_10UnderscoreESU_SU_EEEEENS4_13SM90_TMA_LOADENS4_14ComposedLayoutINS4_7SwizzleILi3ELi4ELi3EEENS4_18smem_ptr_flag_bitsILi8EEENSQ_INS5_IJNSA_ILi8EEESG_EEENS5_IJSG_SC_EEEEEEEvNS4_8identityENS4_23SM90_TMA_LOAD_MULTICASTES17_vS18_EENS_8epilogue10collective6detail29Sm90TmaWarpSpecializedAdapterINS1C_15DefaultEpilogueIaSJ_SJ_NS1B_6thread17LinearCombinationIaLi1EiiLNS1G_9ScaleType4KindE0ELNS_15FloatRoundStyleE2EaEENS1_15EpilogueDefaultEEEEEvvEEEEvNT_6ParamsE,"ax",@progbits
	.align	128
.text._ZN7cutlass13device_kernelINS_4gemm6kernel13GemmUniversalIN4cute5tupleIJiiiiEEENS1_10collective13CollectiveMmaINS1_34MainloopSm90TmaGmmaWarpSpecializedILi9ENS5_IJNS4_1CILi2EEENSA_ILi1EEESC_EEENS1_35KernelTmaWarpSpecializedCooperativeEEENS5_IJNSA_ILi128EEENSA_ILi64EEESG_EEEaNS5_IJlSC_lEEEaSJ_NS4_8TiledMMAINS4_8MMA_AtomIJNS4_4SM904GMMA26MMA_64x64x32_S32S8S8_SS_TNEEEENS4_6LayoutISD_NS5_IJSC_NSA_ILi0EEESR_EEEEENS5_IJNS4_10UnderscoreESU_SU_EEEEENS4_13SM90_TMA_LOADENS4_14ComposedLayoutINS4_7SwizzleILi3ELi4ELi3EEENS4_18smem_ptr_flag_bitsILi8EEENSQ_INS5_IJNSA_ILi8EEESG_EEENS5_IJSG_SC_EEEEEEEvNS4_8identityENS4_23SM90_TMA_LOAD_MULTICASTES17_vS18_EENS_8epilogue10collective6detail29Sm90TmaWarpSpecializedAdapterINS1C_15DefaultEpilogueIaSJ_SJ_NS1B_6thread17LinearCombinationIaLi1EiiLNS1G_9ScaleType4KindE0ELNS_15FloatRoundStyleE2EaEENS1_15EpilogueDefaultEEEEEvvEEEEvNT_6ParamsE:
        .type           _ZN7cutlass13device_kernelINS_4gemm6kernel13GemmUniversalIN4cute5tupleIJiiiiEEENS1_10collective13CollectiveMmaINS1_34MainloopSm90TmaGmmaWarpSpecializedILi9ENS5_IJNS4_1CILi2EEENSA_ILi1EEESC_EEENS1_35KernelTmaWarpSpecializedCooperativeEEENS5_IJNSA_ILi128EEENSA_ILi64EEESG_EEEaNS5_IJlSC_lEEEaSJ_NS4_8TiledMMAINS4_8MMA_AtomIJNS4_4SM904GMMA26MMA_64x64x32_S32S8S8_SS_TNEEEENS4_6LayoutISD_NS5_IJSC_NSA_ILi0EEESR_EEEEENS5_IJNS4_10UnderscoreESU_SU_EEEEENS4_13SM90_TMA_LOADENS4_14ComposedLayoutINS4_7SwizzleILi3ELi4ELi3EEENS4_18smem_ptr_flag_bitsILi8EEENSQ_INS5_IJNSA_ILi8EEESG_EEENS5_IJSG_SC_EEEEEEEvNS4_8identityENS4_23SM90_TMA_LOAD_MULTICASTES17_vS18_EENS_8epilogue10collective6detail29Sm90TmaWarpSpecializedAdapterINS1C_15DefaultEpilogueIaSJ_SJ_NS1B_6thread17LinearCombinationIaLi1EiiLNS1G_9ScaleType4KindE0ELNS_15FloatRoundStyleE2EaEENS1_15EpilogueDefaultEEEEEvvEEEEvNT_6ParamsE,@function
        .size           _ZN7cutlass13device_kernelINS_4gemm6kernel13GemmUniversalIN4cute5tupleIJiiiiEEENS1_10collective13CollectiveMmaINS1_34MainloopSm90TmaGmmaWarpSpecializedILi9ENS5_IJNS4_1CILi2EEENSA_ILi1EEESC_EEENS1_35KernelTmaWarpSpecializedCooperativeEEENS5_IJNSA_ILi128EEENSA_ILi64EEESG_EEEaNS5_IJlSC_lEEEaSJ_NS4_8TiledMMAINS4_8MMA_AtomIJNS4_4SM904GMMA26MMA_64x64x32_S32S8S8_SS_TNEEEENS4_6LayoutISD_NS5_IJSC_NSA_ILi0EEESR_EEEEENS5_IJNS4_10UnderscoreESU_SU_EEEEENS4_13SM90_TMA_LOADENS4_14ComposedLayoutINS4_7SwizzleILi3ELi4ELi3EEENS4_18smem_ptr_flag_bitsILi8EEENSQ_INS5_IJNSA_ILi8EEESG_EEENS5_IJSG_SC_EEEEEEEvNS4_8identityENS4_23SM90_TMA_LOAD_MULTICASTES17_vS18_EENS_8epilogue10collective6detail29Sm90TmaWarpSpecializedAdapterINS1C_15DefaultEpilogueIaSJ_SJ_NS1B_6thread17LinearCombinationIaLi1EiiLNS1G_9ScaleType4KindE0ELNS_15FloatRoundStyleE2EaEENS1_15EpilogueDefaultEEEEEvvEEEEvNT_6ParamsE,(.L_x_150 - _ZN7cutlass13device_kernelINS_4gemm6kernel13GemmUniversalIN4cute5tupleIJiiiiEEENS1_10collective13CollectiveMmaINS1_34MainloopSm90TmaGmmaWarpSpecializedILi9ENS5_IJNS4_1CILi2EEENSA_ILi1EEESC_EEENS1_35KernelTmaWarpSpecializedCooperativeEEENS5_IJNSA_ILi128EEENSA_ILi64EEESG_EEEaNS5_IJlSC_lEEEaSJ_NS4_8TiledMMAINS4_8MMA_AtomIJNS4_4SM904GMMA26MMA_64x64x32_S32S8S8_SS_TNEEEENS4_6LayoutISD_NS5_IJSC_NSA_ILi0EEESR_EEEEENS5_IJNS4_10UnderscoreESU_SU_EEEEENS4_13SM90_TMA_LOADENS4_14ComposedLayoutINS4_7SwizzleILi3ELi4ELi3EEENS4_18smem_ptr_flag_bitsILi8EEENSQ_INS5_IJNSA_ILi8EEESG_EEENS5_IJSG_SC_EEEEEEEvNS4_8identityENS4_23SM90_TMA_LOAD_MULTICASTES17_vS18_EENS_8epilogue10collective6detail29Sm90TmaWarpSpecializedAdapterINS1C_15DefaultEpilogueIaSJ_SJ_NS1B_6thread17LinearCombinationIaLi1EiiLNS1G_9ScaleType4KindE0ELNS_15FloatRoundStyleE2EaEENS1_15EpilogueDefaultEEEEEvvEEEEvNT_6ParamsE)
        .other          _ZN7cutlass13device_kernelINS_4gemm6kernel13GemmUniversalIN4cute5tupleIJiiiiEEENS1_10collective13CollectiveMmaINS1_34MainloopSm90TmaGmmaWarpSpecializedILi9ENS5_IJNS4_1CILi2EEENSA_ILi1EEESC_EEENS1_35KernelTmaWarpSpecializedCooperativeEEENS5_IJNSA_ILi128EEENSA_ILi64EEESG_EEEaNS5_IJlSC_lEEEaSJ_NS4_8TiledMMAINS4_8MMA_AtomIJNS4_4SM904GMMA26MMA_64x64x32_S32S8S8_SS_TNEEEENS4_6LayoutISD_NS5_IJSC_NSA_ILi0EEESR_EEEEENS5_IJNS4_10UnderscoreESU_SU_EEEEENS4_13SM90_TMA_LOADENS4_14ComposedLayoutINS4_7SwizzleILi3ELi4ELi3EEENS4_18smem_ptr_flag_bitsILi8EEENSQ_INS5_IJNSA_ILi8EEESG_EEENS5_IJSG_SC_EEEEEEEvNS4_8identityENS4_23SM90_TMA_LOAD_MULTICASTES17_vS18_EENS_8epilogue10collective6detail29Sm90TmaWarpSpecializedAdapterINS1C_15DefaultEpilogueIaSJ_SJ_NS1B_6thread17LinearCombinationIaLi1EiiLNS1G_9ScaleType4KindE0ELNS_15FloatRoundStyleE2EaEENS1_15EpilogueDefaultEEEEEvvEEEEvNT_6ParamsE,@"STO_CUDA_ENTRY STV_DEFAULT"
_ZN7cutlass13device_kernelINS_4gemm6kernel13GemmUniversalIN4cute5tupleIJiiiiEEENS1_10collective13CollectiveMmaINS1_34MainloopSm90TmaGmmaWarpSpecializedILi9ENS5_IJNS4_1CILi2EEENSA_ILi1EEESC_EEENS1_35KernelTmaWarpSpecializedCooperativeEEENS5_IJNSA_ILi128EEENSA_ILi64EEESG_EEEaNS5_IJlSC_lEEEaSJ_NS4_8TiledMMAINS4_8MMA_AtomIJNS4_4SM904GMMA26MMA_64x64x32_S32S8S8_SS_TNEEEENS4_6LayoutISD_NS5_IJSC_NSA_ILi0EEESR_EEEEENS5_IJNS4_10UnderscoreESU_SU_EEEEENS4_13SM90_TMA_LOADENS4_14ComposedLayoutINS4_7SwizzleILi3ELi4ELi3EEENS4_18smem_ptr_flag_bitsILi8EEENSQ_INS5_IJNSA_ILi8EEESG_EEENS5_IJSG_SC_EEEEEEEvNS4_8identityENS4_23SM90_TMA_LOAD_MULTICASTES17_vS18_EENS_8epilogue10collective6detail29Sm90TmaWarpSpecializedAdapterINS1C_15DefaultEpilogueIaSJ_SJ_NS1B_6thread17LinearCombinationIaLi1EiiLNS1G_9ScaleType4KindE0ELNS_15FloatRoundStyleE2EaEENS1_15EpilogueDefaultEEEEEvvEEEEvNT_6ParamsE:
[----:B------:R-:W0:Y:S01]  /*0000*/  LDC R1, c[0x0][0x28] ;  /* 0x00000a00ff017b82 */ /* 0x000e220000000800 */
[----:B------:R-:W1:Y:S01]  /*0010*/  S2R R18, SR_TID.X ;  /* 0x0000000000127919 */ /* 0x000e620000002100 */
[----:B------:R-:W-:Y:S01]  /*0020*/  ELECT P0, URZ, PT ;  /* 0x00000000003f782f */ /* 0x000fe20003800000 */
[----:B------:R-:W-:Y:S01]  /*0030*/  BSSY B0, `(.L_x_0) ;  /* 0x000000f000007945 */ /* 0x000fe20003800000 */
[--C-:B-1----:R-:W-:Y:S02]  /*0040*/  SHF.R.U32.HI R0, RZ, 0x5, R18.reuse ;  /* 0x00000005ff007819 */ /* 0x102fe40000011612 */
[----:B------:R-:W-:-:S03]  /*0050*/  SHF.R.U32.HI R3, RZ, 0x7, R18 ;  /* 0x00000007ff037819 */ /* 0x000fc60000011612 */
[----:B------:R-:W1:Y:S04]  /*0060*/  SHFL.IDX PT, R2, R0, RZ, 0x1f ;  /* 0x00001fff00027589 */ /* 0x000e6800000e0000 */
[----:B------:R2:W3:Y:S01]  /*0070*/  SHFL.IDX PT, R5, R3, RZ, 0x1f ;  /* 0x00001fff03057589 */ /* 0x0004e200000e0000 */
[----:B-1----:R-:W-:-:S13]  /*0080*/  ISETP.NE.OR P0, PT, R2, RZ, !P0 ;  /* 0x000000ff0200720c */ /* 0x002fda0004705670 */
[----:B0-23--:R-:W-:Y:S05]  /*0090*/  @P0 BRA `(.L_x_1) ;  /* 0x0000000000200947 */ /* 0x00dfea0003800000 */
[----:B------:R-:W-:Y:S02]  /*00a0*/  ULDC.64 UR4, c[0x0][0x198] ;  /* 0x0000660000047ab9 */ /* 0x000fe40000000a00 */
[----:B------:R-:W-:Y:S02]  /*00b0*/  UIADD3 UR6, UP0, UR4, 0xf0, URZ ;  /* 0x000000f004067890 */ /* 0x000fe4000ff1e03f */
[----:B------:R-:W-:Y:S02]  /*00c0*/  UIADD3 UR4, UP1, UR4, 0x1f0, URZ ;  /* 0x000001f004047890 */ /* 0x000fe4000ff3e03f */
[----:B------:R-:W-:Y:S02]  /*00d0*/  UIADD3.X UR7, URZ, UR5, URZ, UP0, !UPT ;  /* 0x000000053f077290 */ /* 0x000fe400087fe43f */
[----:B------:R-:W-:-:S07]  /*00e0*/  UIADD3.X UR5, URZ, UR5, URZ, UP1, !UPT ;  /* 0x000000053f057290 */ /* 0x000fce0008ffe43f */
[----:B------:R0:W-:Y:S02]  /*00f0*/  UTMACCTL.PF [UR6] ;  /* 0x00000000060079b9 */ /* 0x0001e40008040000 */
[----:B------:R0:W-:Y:S02]  /*0100*/  UTMACCTL.PF [UR4] ;  /* 0x00000000040079b9 */ /* 0x0001e40008040000 */
[----:B0-----:R-:W-:Y:S01]  /*0110*/  NOP ;  /* 0x0000000000007918 */ /* 0x001fe20000000000 */
.L_x_1:
[----:B------:R-:W-:Y:S05]  /*0120*/  BSYNC B0 ;  /* 0x0000000000007941 */ /* 0x000fea0003800000 */
.L_x_0:
[----:B------:R-:W0:Y:S02]  /*0130*/  SHFL.IDX PT, R3, R0, RZ, 0x1f ;  /* 0x00001fff00037589 */ /* 0x000e2400000e0000 */
[----:B0-----:R-:W-:-:S13]  /*0140*/  ISETP.NE.AND P0, PT, R3, RZ, PT ;  /* 0x000000ff0300720c */ /* 0x001fda0003f05270 */
[----:B------:R-:W-:Y:S05]  /*0150*/  @P0 BRA `(.L_x_2) ;  /* 0x00000000008c0947 */ /* 0x000fea0003800000 */
[----:B------:R-:W-:Y:S01]  /*0160*/  ELECT P0, URZ, PT ;  /* 0x00000000003f782f */ /* 0x000fe20003800000 */
[----:B------:R-:W-:-:S12]  /*0170*/  BSSY B0, `(.L_x_2) ;  /* 0x0000021000007945 */ /* 0x000fd80003800000 */
[----:B------:R-:W-:Y:S05]  /*0180*/  @!P0 BRA `(.L_x_3) ;  /* 0x00000000007c8947 */ /* 0x000fea0003800000 */
[----:B------:R-:W0:Y:S01]  /*0190*/  S2UR UR8, SR_CgaCtaId ;  /* 0x00000000000879c3 */ /* 0x000e220000008800 */
[----:B------:R-:W-:Y:S01]  /*01a0*/  UMOV UR4, 0x400 ;  /* 0x0000040000047882 */ /* 0x000fe20000000000 */
[----:B------:R-:W-:Y:S01]  /*01b0*/  UMOV UR5, 0x1 ;  /* 0x0000000100057882 */ /* 0x000fe20000000000 */
[----:B------:R-:W-:Y:S02]  /*01c0*/  UMOV UR6, 0x4 ;  /* 0x0000000400067882 */ /* 0x000fe40000000000 */
[----:B------:R-:W-:-:S04]  /*01d0*/  UIADD3 UR6, -UR6, 0x100000, URZ ;  /* 0x0010000006067890 */ /* 0x000fc8000fffe13f */
[----:B------:R-:W-:Y:S02]  /*01e0*/  USHF.L.U32 UR7, UR6, 0xb, URZ ;  /* 0x0000000b06077899 */ /* 0x000fe4000800063f */
[----:B------:R-:W-:Y:S02]  /*01f0*/  USHF.L.U32 UR6, UR6, 0x1, URZ ;  /* 0x0000000106067899 */ /* 0x000fe4000800063f */
[----:B0-----:R-:W-:Y:S02]  /*0200*/  ULEA UR8, UR8, UR4, 0x18 ;  /* 0x0000000408087291 */ /* 0x001fe4000f8ec03f */
[----:B------:R-:W-:-:S04]  /*0210*/  UIADD3 UR4, -UR5, 0x100000, URZ ;  /* 0x0010000005047890 */ /* 0x000fc8000fffe13f */
[----:B------:R-:W-:Y:S02]  /*0220*/  USHF.L.U32 UR5, UR4, 0xb, URZ ;  /* 0x0000000b04057899 */ /* 0x000fe4000800063f */
[----:B------:R-:W-:Y:S01]  /*0230*/  USHF.L.U32 UR4, UR4, 0x1, URZ ;  /* 0x0000000104047899 */ /* 0x000fe2000800063f */
[----:B------:R-:W0:Y:S11]  /*0240*/  FENCE.VIEW.ASYNC.S ;  /* 0x00000000000073c6 */ /* 0x000e360000000000 */
[----:B0-----:R0:W1:Y:S01]  /*0250*/  SYNCS.EXCH.64 URZ, [UR8], UR4 ;  /* 0x00000004083f75b2 */ /* 0x0010620008000100 */
[----:B------:R0:W2:Y:S01]  /*0260*/  SYNCS.EXCH.64 URZ, [UR8+0x48], UR6 ;  /* 0x00004806083f75b2 */ /* 0x0000a20008000100 */
[----:B------:R0:W3:Y:S01]  /*0270*/  SYNCS.EXCH.64 URZ, [UR8+0x8], UR4 ;  /* 0x00000804083f75b2 */ /* 0x0000e20008000100 */
[----:B------:R0:W4:Y:S01]  /*0280*/  SYNCS.EXCH.64 URZ, [UR8+0x50], UR6 ;  /* 0x00005006083f75b2 */ /* 0x0001220008000100 */
[----:B------:R0:W0:Y:S01]  /*0290*/  SYNCS.EXCH.64 URZ, [UR8+0x10], UR4 ;  /* 0x00001004083f75b2 */ /* 0x0000220008000100 */
        /* <DEDUP_REMOVED lines=13> */
[----:B------:R-:W-:Y:S01]  /*0370*/  NOP ;  /* 0x0000000000007918 */ /* 0x000fe20000000000 */
.L_x_3:
[----:B0-----:R-:W-:Y:S05]  /*0380*/  BSYNC B0 ;  /* 0x0000000000007941 */ /* 0x001fea0003800000 */
.L_x_2:
[----:B------:R-:W-:Y:S01]  /*0390*/  SHF.R.S32.HI R7, RZ, 0x1f, R18 ;  /* 0x0000001fff077819 */ /* 0x000fe20000011412 */
[----:B------:R-:W0:Y:S01]  /*03a0*/  SHFL.IDX PT, R0, R0, RZ, 0x1f ;  /* 0x00001fff00007589 */ /* 0x000e2200000e0000 */
[----:B------:R-:W5:Y:S01]  /*03b0*/  S2UR UR8, SR_CTAID.X ;  /* 0x00000000000879c3 */ /* 0x000f620000002500 */
[----:B------:R-:W-:Y:S02]  /*03c0*/  ELECT P0, URZ, PT ;  /* 0x00000000003f782f */ /* 0x000fe40003800000 */
[----:B------:R-:W-:Y:S01]  /*03d0*/  LEA.HI R7, R7, R18, RZ, 0x7 ;  /* 0x0000001207077211 */ /* 0x000fe200078f38ff */
[----:B------:R-:W1:Y:S01]  /*03e0*/  S2R R4, SR_CTAID.Y ;  /* 0x0000000000047919 */ /* 0x000e620000002600 */
[----:B------:R-:W-:Y:S01]  /*03f0*/  SHF.R.S32.HI R8, RZ, 0x1f, R3 ;  /* 0x0000001fff087819 */ /* 0x000fe20000011403 */
[----:B------:R-:W-:Y:S01]  /*0400*/  ULDC UR4, c[0x0][0x150] ;  /* 0x0000540000047ab9 */ /* 0x000fe20000000800 */
[----:B------:R-:W-:Y:S01]  /*0410*/  LOP3.LUT R7, R7, 0xffffff80, RZ, 0xc0, !PT ;  /* 0xffffff8007077812 */ /* 0x000fe200078ec0ff */
[----:B------:R-:W-:Y:S01]  /*0420*/  NOP ;  /* 0x0000000000007918 */ /* 0x000fe20000000000 */
[----:B------:R-:W-:Y:S01]  /*0430*/  LEA.HI R8, R8, R3, RZ, 0x2 ;  /* 0x0000000308087211 */ /* 0x000fe200078f10ff */
[----:B------:R-:W2:Y:S01]  /*0440*/  LDC R10, c[0x0][0x144] ;  /* 0x00005100ff0a7b82 */ /* 0x000ea20000000800 */
[----:B------:R-:W-:Y:S01]  /*0450*/  NOP ;  /* 0x0000000000007918 */ /* 0x000fe20000000000 */
[----:B------:R-:W-:Y:S01]  /*0460*/  IMAD.IADD R6, R18, 0x1, -R7 ;  /* 0x0000000112067824 */ /* 0x000fe200078e0a07 */
[----:B------:R-:W-:Y:S01]  /*0470*/  LOP3.LUT R8, R8, 0x3ffffffc, RZ, 0xc0, !PT ;  /* 0x3ffffffc08087812 */ /* 0x000fe200078ec0ff */
[----:B------:R-:W-:Y:S01]  /*0480*/  IMAD.MOV.U32 R23, RZ, RZ, 0x1 ;  /* 0x00000001ff177424 */ /* 0x000fe200078e00ff */
[----:B------:R-:W-:-:S02]  /*0490*/  ISETP.NE.AND P3, PT, R5, RZ, PT ;  /* 0x000000ff0500720c */ /* 0x000fc40003f65270 */
[----:B------:R-:W-:Y:S01]  /*04a0*/  SHF.R.S32.HI R7, RZ, 0x1f, R6 ;  /* 0x0000001fff077819 */ /* 0x000fe20000011406 */
[----:B------:R-:W-:Y:S01]  /*04b0*/  IMAD.IADD R8, R3, 0x1, -R8 ;  /* 0x0000000103087824 */ /* 0x000fe200078e0a08 */
[----:B------:R-:W3:Y:S02]  /*04c0*/  LDC R13, c[0x0][0x140] ;  /* 0x00005000ff0d7b82 */ /* 0x000ee40000000800 */
[----:B------:R-:W-:Y:S02]  /*04d0*/  LEA.HI R7, R7, R6, RZ, 0x3 ;  /* 0x0000000607077211 */ /* 0x000fe400078f18ff */
[----:B0-----:R-:W-:Y:S02]  /*04e0*/  ISETP.NE.OR P0, PT, R0, RZ, !P0 ;  /* 0x000000ff0000720c */ /* 0x001fe40004705670 */
[--C-:B------:R-:W-:Y:S02]  /*04f0*/  SHF.R.S32.HI R0, RZ, 0x3, R7.reuse ;  /* 0x00000003ff007819 */ /* 0x100fe40000011407 */
[----:B------:R-:W-:-:S02]  /*0500*/  SHF.R.S32.HI R7, RZ, 0x1f, R7 ;  /* 0x0000001fff077819 */ /* 0x000fc40000011407 */
[----:B-----5:R-:W-:Y:S02]  /*0510*/  I2FP.F32.U32 R9, UR8 ;  /* 0x0000000800097c45 */ /* 0x020fe40008201000 */
[----:B------:R-:W-:-:S03]  /*0520*/  LEA.HI R7, R7, R0, RZ, 0x2 ;  /* 0x0000000007077211 */ /* 0x000fc600078f10ff */
[----:B------:R-:W-:Y:S01]  /*0530*/  FMUL R9, R9, UR4 ;  /* 0x0000000409097c20 */ /* 0x000fe20008400000 */
[----:B------:R-:W-:Y:S01]  /*0540*/  LOP3.LUT R7, R7, 0xfffffffc, RZ, 0xc0, !PT ;  /* 0xfffffffc07077812 */ /* 0x000fe200078ec0ff */
[----:B------:R-:W-:Y:S01]  /*0550*/  VOTEU.ALL UP0, P0 ;  /* 0x00000000003f7886 */ /* 0x000fe20000000000 */
[----:B-1----:R-:W-:Y:S01]  /*0560*/  I2FP.F32.U32 R3, R4 ;  /* 0x0000000400037245 */ /* 0x002fe20000201000 */
[----:B------:R-:W-:Y:S01]  /*0570*/  ULDC UR4, c[0x0][0x154] ;  /* 0x0000550000047ab9 */ /* 0x000fe20000000800 */
[----:B------:R-:W-:Y:S01]  /*0580*/  VOTEU.ALL UP1, P0 ;  /* 0x00000000003f7886 */ /* 0x000fe20000020000 */
[----:B------:R-:W0:Y:S01]  /*0590*/  F2I.U32.TRUNC.NTZ R9, R9 ;  /* 0x0000000900097305 */ /* 0x000e22000020f000 */
[----:B------:R-:W-:Y:S01]  /*05a0*/  IMAD.IADD R7, R0, 0x1, -R7 ;  /* 0x0000000100077824 */ /* 0x000fe200078e0a07 */
[----:B------:R-:W1:Y:S01]  /*05b0*/  @!UP0 S2UR UR7, SR_CgaCtaId ;  /* 0x00000000000789c3 */ /* 0x000e620000008800 */
[----:B------:R-:W-:Y:S01]  /*05c0*/  FMUL R12, R3, UR4 ;  /* 0x00000004030c7c20 */ /* 0x000fe20008400000 */
[----:B------:R-:W-:Y:S01]  /*05d0*/  UMOV UR4, 0x20 ;  /* 0x0000002000047882 */ /* 0x000fe20000000000 */
[----:B------:R-:W-:Y:S01]  /*05e0*/  IMAD R8, R8, 0x4, R7 ;  /* 0x0000000408087824 */ /* 0x000fe200078e0207 */
[----:B------:R-:W-:Y:S01]  /*05f0*/  @!UP0 UMOV UR6, 0x400 ;  /* 0x0000040000068882 */ /* 0x000fe20000000000 */
[----:B------:R-:W-:-:S04]  /*0600*/  @!UP0 UIADD3 UR4, -UR4, 0x100000, URZ ;  /* 0x0010000004048890 */ /* 0x000fc8000fffe13f */
[----:B------:R-:W-:Y:S02]  /*0610*/  @!UP0 USHF.L.U32 UR5, UR4, 0xb, URZ ;  /* 0x0000000b04058899 */ /* 0x000fe4000800063f */
[----:B------:R-:W-:Y:S01]  /*0620*/  @!UP0 USHF.L.U32 UR4, UR4, 0x1, URZ ;  /* 0x0000000104048899 */ /* 0x000fe2000800063f */
[----:B---3--:R-:W-:Y:S01]  /*0630*/  ISETP.EQ.U32.AND P2, PT, R13, 0x1, PT ;  /* 0x000000010d00780c */ /* 0x008fe20003f42070 */
[----:B------:R-:W3:Y:S01]  /*0640*/  F2I.U32.TRUNC.NTZ R12, R12 ;  /* 0x0000000c000c7305 */ /* 0x000ee2000020f000 */
[----:B------:R-:W-:Y:S01]  /*0650*/  LEA.HI R0, R8, R8, RZ, 0x1 ;  /* 0x0000000808007211 */ /* 0x000fe200078f08ff */
[----:B------:R-:W5:Y:S03]  /*0660*/  LDC R7, c[0x0][0x148] ;  /* 0x00005200ff077b82 */ /* 0x000f660000000800 */
[----:B------:R-:W-:Y:S01]  /*0670*/  LOP3.LUT R11, R0, 0xfffffffe, RZ, 0xc0, !PT ;  /* 0xfffffffe000b7812 */ /* 0x000fe200078ec0ff */
[----:B0-----:R-:W-:Y:S01]  /*0680*/  IMAD.MOV R15, RZ, RZ, -R9 ;  /* 0x000000ffff0f7224 */ /* 0x001fe200078e0a09 */
[----:B------:R-:W-:-:S03]  /*0690*/  SHF.R.S32.HI R9, RZ, 0x1f, R2 ;  /* 0x0000001fff097819 */ /* 0x000fc60000011402 */
[----:B--2---:R-:W-:Y:S01]  /*06a0*/  IMAD R3, R10, R15, UR8 ;  /* 0x000000080a037e24 */ /* 0x004fe2000f8e020f */
[----:B------:R-:W-:Y:S01]  /*06b0*/  LEA.HI R9, R9, R2, RZ, 0x2 ;  /* 0x0000000209097211 */ /* 0x000fe200078f10ff */
[C---:B------:R-:W-:Y:S02]  /*06c0*/  IMAD.IADD R0, R8.reuse, 0x1, -R11 ;  /* 0x0000000108007824 */ /* 0x040fe400078e0a0b */
[----:B------:R-:W-:Y:S01]  /*06d0*/  IMAD.SHL.U32 R11, R8, 0x4, RZ ;  /* 0x00000004080b7824 */ /* 0x000fe200078e00ff */
[----:B------:R-:W-:Y:S01]  /*06e0*/  LOP3.LUT R9, R9, 0xfffffffc, RZ, 0xc0, !PT ;  /* 0xfffffffc09097812 */ /* 0x000fe200078ec0ff */
[----:B---3--:R-:W-:Y:S01]  /*06f0*/  IMAD.MOV R24, RZ, RZ, -R12 ;  /* 0x000000ffff187224 */ /* 0x008fe200078e0a0c */
[----:B------:R-:W-:Y:S01]  /*0700*/  ISETP.NE.AND P4, PT, R0, R3, PT ;  /* 0x000000030000720c */ /* 0x000fe20003f85270 */
[----:B-1----:R-:W-:Y:S01]  /*0710*/  @!UP0 ULEA UR6, UR7, UR6, 0x18 ;  /* 0x0000000607068291 */ /* 0x002fe2000f8ec03f */
[----:B------:R-:W-:Y:S01]  /*0720*/  LOP3.LUT R22, R8, 0xc, R11, 0x78, !PT ;  /* 0x0000000c08167812 */ /* 0x000fe200078e780b */
[----:B------:R-:W-:Y:S01]  /*0730*/  IMAD.IADD R0, R2, 0x1, -R9 ;  /* 0x0000000102007824 */ /* 0x000fe200078e0a09 */
[----:B------:R-:W-:Y:S01]  /*0740*/  VOTEU.ALL UP0, P0 ;  /* 0x00000000003f7886 */ /* 0x000fe20000000000 */
[----:B------:R-:W-:Y:S01]  /*0750*/  LOP3.LUT P0, RZ, R6, 0x7, RZ, 0xc0, !PT ;  /* 0x0000000706ff7812 */ /* 0x000fe2000780c0ff */
[----:B------:R-:W-:-:S02]  /*0760*/  VIADD R6, R5, 0xffffffff ;  /* 0xffffffff05067836 */ /* 0x000fc40000000000 */
[----:B------:R-:W-:Y:S01]  /*0770*/  ISETP.NE.AND P1, PT, R0, 0x3, PT ;  /* 0x000000030000780c */ /* 0x000fe20003f25270 */
[----:B-----5:R-:W-:Y:S01]  /*0780*/  IMAD R9, R7, R24, R4 ;  /* 0x0000001807097224 */ /* 0x020fe200078e0204 */
[----:B------:R-:W-:Y:S02]  /*0790*/  ISETP.LT.U32.AND P0, PT, R22, 0x2, !P0 ;  /* 0x000000021600780c */ /* 0x000fe40004701070 */
[----:B------:R-:W-:Y:S01]  /*07a0*/  ISETP.EQ.OR P1, PT, R0, RZ, !P1 ;  /* 0x000000ff0000720c */ /* 0x000fe20004f22670 */
[----:B------:R-:W0:Y:S02]  /*07b0*/  FENCE.VIEW.ASYNC.S ;  /* 0x00000000000073c6 */ /* 0x000e240000000000 */
[----:B0-----:R0:W1:Y:S01]  /*07c0*/  @!UP0 SYNCS.EXCH.64 URZ, [UR6+0xa0], UR4 ;  /* 0x0000a004063f85b2 */ /* 0x0010620008000100 */
[----:B------:R-:W-:Y:S02]  /*07d0*/  @P4 LEA.HI R2, R22, R22, RZ, 0x1 ;  /* 0x0000001616024211 */ /* 0x000fe400078f08ff */
[----:B------:R-:W-:-:S02]  /*07e0*/  ISETP.EQ.AND P1, PT, R5, RZ, P1 ;  /* 0x000000ff0500720c */ /* 0x000fc40000f22270 */
[----:B------:R-:W-:Y:S02]  /*07f0*/  @P4 SHF.R.S32.HI R2, RZ, 0x1, R2 ;  /* 0x00000001ff024819 */ /* 0x000fe40000011402 */
[----:B------:R-:W-:Y:S02]  /*0800*/  ISETP.GE.U32.AND P6, PT, R6, 0x2, PT ;  /* 0x000000020600780c */ /* 0x000fe40003fc6070 */
[----:B------:R-:W-:Y:S02]  /*0810*/  @P4 ISETP.NE.AND P5, PT, R2, R9, PT ;  /* 0x000000090200420c */ /* 0x000fe40003fa5270 */
[----:B------:R-:W-:Y:S02]  /*0820*/  SEL R2, RZ, 0x1, !P0 ;  /* 0x00000001ff027807 */ /* 0x000fe40004000000 */
[----:B------:R-:W-:Y:S02]  /*0830*/  @P4 SEL R23, RZ, 0x1, P5 ;  /* 0x00000001ff174807 */ /* 0x000fe40002800000 */
[----:B------:R-:W-:Y:S01]  /*0840*/  SEL R19, RZ, 0x1, !P1 ;  /* 0x00000001ff137807 */ /* 0x000fe20004800000 */
[----:B------:R0:W2:Y:S01]  /*0850*/  @!UP1 SYNCS.EXCH.64 URZ, [UR6+0xa8], UR4 ;  /* 0x0000a804063f95b2 */ /* 0x0000a20008000100 */
[----:B------:R-:W-:Y:S01]  /*0860*/  LOP3.LUT R23, R23, R2, RZ, 0xc0, !PT ;  /* 0x0000000217177212 */ /* 0x000fe200078ec0ff */
[----:B------:R-:W-:Y:S01]  /*0870*/  NOP ;  /* 0x0000000000007918 */ /* 0x000fe20000000000 */
[----:B------:R-:W-:Y:S01]  /*0880*/  SEL R19, R19, 0x2, P6 ;  /* 0x0000000213137807 */ /* 0x000fe20003000000 */
[----:B------:R-:W-:Y:S06]  /*0890*/  @!P2 BRA `(.L_x_4) ;  /* 0x000000000008a947 */ /* 0x000fec0003800000 */
[----:B-12-4-:R-:W-:Y:S01]  /*08a0*/  UCGABAR_ARV ;  /* 0x00000000000079c7 */ /* 0x016fe20008000000 */
[----:B------:R-:W-:Y:S05]  /*08b0*/  BRA `(.L_x_5) ;  /* 0x0000000000047947 */ /* 0x000fea0003800000 */
.L_x_4:
[----:B-12-4-:R-:W-:Y:S01]  /*08c0*/  NOP ;  /* 0x0000000000007918 */ /* 0x016fe20000000000 */
.L_x_5:
[----:B------:R-:W1:Y:S01]  /*08d0*/  LDC R2, c[0x0][0x65c] ;  /* 0x00019700ff027b82 */ /* 0x000e620000000800 */
[----:B------:R-:W-:Y:S02]  /*08e0*/  IMAD.U32 R8, RZ, RZ, UR8 ;  /* 0x00000008ff087e24 */ /* 0x000fe4000f8e00ff */
[----:B------:R-:W-:Y:S01]  /*08f0*/  IMAD.MOV.U32 R9, RZ, RZ, RZ ;  /* 0x000000ffff097224 */ /* 0x000fe200078e00ff */
[----:B-1----:R-:W-:-:S04]  /*0900*/  ISETP.NE.AND P1, PT, R2, 0x1, PT ;  /* 0x000000010200780c */ /* 0x002fc80003f25270 */
[----:B------:R-:W-:-:S09]  /*0910*/  P2R R5, PR, RZ, 0x2 ;  /* 0x00000002ff057803 */ /* 0x000fd20000000000 */
[----:B------:R-:W1:Y:S01]  /*0920*/  @P1 LDC R17, c[0x0][0x10] ;  /* 0x00000400ff111b82 */ /* 0x000e620000000800 */
[----:B------:R-:W-:Y:S02]  /*0930*/  @P1 IMAD.MOV.U32 R5, RZ, RZ, RZ ;  /* 0x000000ffff051224 */ /* 0x000fe400078e00ff */
[----:B------:R-:W-:-:S05]  /*0940*/  @P1 IMAD.MOV.U32 R13, RZ, RZ, RZ ;  /* 0x000000ffff0d1224 */ /* 0x000fca00078e00ff */
[----:B------:R-:W2:Y:S01]  /*0950*/  @!P1 LDC R11, c[0x0][0xc] ;  /* 0x00000300ff0b9b82 */ /* 0x000ea20000000800 */
[----:B-1----:R-:W-:-:S04]  /*0960*/  @P1 IMAD.WIDE.U32 R16, R17, UR8, R4 ;  /* 0x0000000811101c25 */ /* 0x002fc8000f8e0004 */
[----:B------:R-:W-:Y:S02]  /*0970*/  @P1 IMAD.IADD R17, R17, 0x1, R13 ;  /* 0x0000000111111824 */ /* 0x000fe400078e020d */
[----:B--2---:R-:W-:-:S04]  /*0980*/  @!P1 IMAD.WIDE.U32 R8, R4, R11, R8 ;  /* 0x0000000b04089225 */ /* 0x004fc800078e0008 */
[----:B------:R-:W-:Y:S02]  /*0990*/  @!P1 IMAD.MOV.U32 R16, RZ, RZ, R8 ;  /* 0x000000ffff109224 */ /* 0x000fe400078e0008 */
[----:B------:R-:W-:Y:S01]  /*09a0*/  @!P1 IMAD.MOV.U32 R17, RZ, RZ, R9 ;  /* 0x000000ffff119224 */ /* 0x000fe200078e0009 */
[----:B------:R-:W-:Y:S06]  /*09b0*/  @!P2 BRA `(.L_x_6) ;  /* 0x00000000000ca947 */ /* 0x000fec0003800000 */
[----:B------:R-:W-:Y:S01]  /*09c0*/  UCGABAR_WAIT ;  /* 0x0000000000007dc7 */ /* 0x000fe20008000000 */
[----:B------:R-:W-:Y:S01]  /*09d0*/  CCTL.IVALL ;  /* 0x00000000ff00798f */ /* 0x000fe20002000000 */
[----:B------:R-:W-:Y:S05]  /*09e0*/  BRA `(.L_x_7) ;  /* 0x0000000000047947 */ /* 0x000fea0003800000 */
.L_x_6:
[----:B------:R-:W-:Y:S06]  /*09f0*/  BAR.SYNC.DEFER_BLOCKING 0x0 ;  /* 0x0000000000007b1d */ /* 0x000fec0000010000 */
.L_x_7:
[----:B------:R-:W-:Y:S05]  /*0a00*/  @!P3 BRA `(.L_x_8) ;  /* 0x000000380084b947 */ /* 0x000fea0003800000 */
[----:B------:R-:W-:-:S13]  /*0a10*/  ISETP.GT.U32.AND P0, PT, R6, 0x1, PT ;  /* 0x000000010600780c */ /* 0x000fda0003f04070 */
[----:B0-----:R-:W-:Y:S05]  /*0a20*/  @P0 EXIT ;  /* 0x000000000000094d */ /* 0x001fea0003800000 */
[----:B------:R-:W-:Y:S01]  /*0a30*/  ULDC.64 UR4, c[0x0][0x650] ;  /* 0x0001940000047ab9 */ /* 0x000fe20000000a00 */
[----:B------:R-:W-:Y:S01]  /*0a40*/  PRMT R0, RZ, 0x7610, R0 ;  /* 0x00007610ff007816 */ /* 0x000fe20000000000 */
[----:B------:R-:W-:Y:S01]  /*0a50*/  IMAD.MOV.U32 R59, RZ, RZ, -0x1 ;  /* 0xffffffffff3b7424 */ /* 0x000fe200078e00ff */
[----:B------:R-:W-:Y:S01]  /*0a60*/  ISETP.GE.U32.AND P0, PT, R16, UR4, PT ;  /* 0x0000000410007c0c */ /* 0x000fe2000bf06070 */
[----:B------:R-:W-:Y:S02]  /*0a70*/  IMAD.MOV.U32 R60, RZ, RZ, -0x1 ;  /* 0xffffffffff3c7424 */ /* 0x000fe400078e00ff */
[----:B------:R-:W-:Y:S01]  /*0a80*/  IMAD.MOV.U32 R61, RZ, RZ, -0x1 ;  /* 0xffffffffff3d7424 */ /* 0x000fe200078e00ff */
[----:B------:R-:W-:-:S13]  /*0a90*/  ISETP.GE.U32.AND.EX P0, PT, R17, UR5, PT, P0 ;  /* 0x0000000511007c0c */ /* 0x000fda000bf06100 */
[----:B------:R-:W-:Y:S05]  /*0aa0*/  @P0 BRA `(.L_x_9) ;  /* 0x0000000400280947 */ /* 0x000fea0003800000 */
[----:B------:R-:W0:Y:S01]  /*0ab0*/  LDC.64 R20, c[0x0][0x628] ;  /* 0x00018a00ff147b82 */ /* 0x000e220000000a00 */
[----:B------:R-:W-:Y:S02]  /*0ac0*/  IMAD.MOV.U32 R8, RZ, RZ, R16 ;  /* 0x000000ffff087224 */ /* 0x000fe400078e0010 */
[----:B------:R-:W-:-:S05]  /*0ad0*/  IMAD.MOV.U32 R9, RZ, RZ, R17 ;  /* 0x000000ffff097224 */ /* 0x000fca00078e0011 */
[----:B------:R-:W1:Y:S08]  /*0ae0*/  LDC R0, c[0x0][0x630] ;  /* 0x00018c00ff007b82 */ /* 0x000e700000000800 */
[----:B------:R-:W2:Y:S01]  /*0af0*/  LDC.64 R26, c[0x0][0x620] ;  /* 0x00018800ff1a7b82 */ /* 0x000ea20000000a00 */
[----:B0-----:R-:W-:-:S04]  /*0b00*/  ISETP.NE.U32.AND P0, PT, R20, RZ, PT ;  /* 0x000000ff1400720c */ /* 0x001fc80003f05070 */
[----:B------:R-:W-:-:S13]  /*0b10*/  ISETP.NE.AND.EX P0, PT, R21, RZ, PT, P0 ;  /* 0x000000ff1500720c */ /* 0x000fda0003f05300 */
[----:B-12---:R-:W-:Y:S05]  /*0b20*/  @!P0 BRA `(.L_x_10) ;  /* 0x0000000000288947 */ /* 0x006fea0003800000 */
[----:B------:R-:W0:Y:S02]  /*0b30*/  LDC R13, c[0x0][0x634] ;  /* 0x00018d00ff0d7b82 */ /* 0x000e240000000800 */
[----:B0-----:R-:W-:-:S05]  /*0b40*/  IADD3 R13, P0, R16, R13, RZ ;  /* 0x0000000d100d7210 */ /* 0x001fca0007f1e0ff */
[----:B------:R-:W-:-:S04]  /*0b50*/  IMAD.X R15, RZ, RZ, R17, P0 ;  /* 0x000000ffff0f7224 */ /* 0x000fc800000e0611 */
[----:B------:R-:W-:-:S04]  /*0b60*/  IMAD.WIDE.U32 R8, R15, R20, RZ ;  /* 0x000000140f087225 */ /* 0x000fc800078e00ff */
[----:B------:R-:W-:-:S04]  /*0b70*/  IMAD.WIDE.U32 R10, P0, R13, R21, R8 ;  /* 0x000000150d0a7225 */ /* 0x000fc80007800008 */
[----:B------:R-:W-:-:S04]  /*0b80*/  IMAD.WIDE.U32 R8, R13, R20, RZ ;  /* 0x000000140d087225 */ /* 0x000fc800078e00ff */
[----:B------:R-:W-:Y:S01]  /*0b90*/  IMAD.X R13, RZ, RZ, RZ, P0 ;  /* 0x000000ffff0d7224 */ /* 0x000fe200000e06ff */
[----:B------:R-:W-:Y:S01]  /*0ba0*/  IADD3 RZ, P0, R9, R10, RZ ;  /* 0x0000000a09ff7210 */ /* 0x000fe20007f1e0ff */
[----:B------:R-:W-:-:S04]  /*0bb0*/  IMAD.MOV.U32 R12, RZ, RZ, R11 ;  /* 0x000000ffff0c7224 */ /* 0x000fc800078e000b */
[----:B------:R-:W-:-:S08]  /*0bc0*/  IMAD.WIDE.U32.X R8, R15, R21, R12, P0 ;  /* 0x000000150f087225 */ /* 0x000fd000000e040c */
.L_x_10:
[----:B------:R-:W0:Y:S01]  /*0bd0*/  LDC.64 R20, c[0x0][0x640] ;  /* 0x00019000ff147b82 */ /* 0x000e220000000a00 */
[--C-:B------:R-:W-:Y:S01]  /*0be0*/  SHF.R.U64 R61, R8, R0, R9.reuse ;  /* 0x00000000083d7219 */ /* 0x100fe20000001209 */
[----:B------:R-:W-:Y:S01]  /*0bf0*/  IMAD R28, R7, R24, R4 ;  /* 0x00000018071c7224 */ /* 0x000fe200078e0204 */
[----:B------:R-:W-:Y:S01]  /*0c00*/  SHF.R.U32.HI R0, RZ, R0, R9 ;  /* 0x00000000ff007219 */ /* 0x000fe20000011609 */
[----:B------:R-:W-:Y:S01]  /*0c10*/  IMAD.MOV.U32 R25, RZ, RZ, 0x1 ;  /* 0x00000001ff197424 */ /* 0x000fe200078e00ff */
[----:B------:R-:W-:-:S03]  /*0c20*/  IADD3 R5, P0, RZ, -R61, RZ ;  /* 0x8000003dff057210 */ /* 0x000fc60007f1e0ff */
[----:B------:R-:W1:Y:S02]  /*0c30*/  LDC R6, c[0x0][0x618] ;  /* 0x00018600ff067b82 */ /* 0x000e640000000800 */
[----:B------:R-:W-:-:S04]  /*0c40*/  IMAD.X R9, RZ, RZ, ~R0, P0 ;  /* 0x000000ffff097224 */ /* 0x000fc800000e0e00 */
[-C--:B------:R-:W-:Y:S02]  /*0c50*/  IMAD R0, R9, R26.reuse, RZ ;  /* 0x0000001a09007224 */ /* 0x080fe400078e02ff */
[----:B------:R-:W2:Y:S01]  /*0c60*/  LDC R11, c[0x0][0x608] ;  /* 0x00018200ff0b7b82 */ /* 0x000ea20000000800 */
[----:B------:R-:W-:-:S04]  /*0c70*/  IMAD.WIDE.U32 R8, R5, R26, R16 ;  /* 0x0000001a05087225 */ /* 0x000fc800078e0010 */
[----:B------:R-:W-:-:S03]  /*0c80*/  IMAD R5, R5, R27, R0 ;  /* 0x0000001b05057224 */ /* 0x000fc600078e0200 */
[----:B------:R-:W3:Y:S01]  /*0c90*/  LDC R12, c[0x0][0x658] ;  /* 0x00019600ff0c7b82 */ /* 0x000ee20000000800 */
[----:B0-----:R-:W-:Y:S01]  /*0ca0*/  ISETP.NE.U32.AND P0, PT, R20, RZ, PT ;  /* 0x000000ff1400720c */ /* 0x001fe20003f05070 */
[----:B------:R-:W-:Y:S02]  /*0cb0*/  IMAD.IADD R5, R9, 0x1, R5 ;  /* 0x0000000109057824 */ /* 0x000fe400078e0205 */
[----:B------:R-:W-:Y:S01]  /*0cc0*/  IMAD.MOV.U32 R9, RZ, RZ, -0x1 ;  /* 0xffffffffff097424 */ /* 0x000fe200078e00ff */
[----:B------:R-:W-:-:S03]  /*0cd0*/  ISETP.NE.AND.EX P0, PT, R21, RZ, PT, P0 ;  /* 0x000000ff1500720c */ /* 0x000fc60003f05300 */
[----:B------:R-:W0:Y:S01]  /*0ce0*/  LDC R15, c[0x0][0x600] ;  /* 0x00018000ff0f7b82 */ /* 0x000e220000000800 */
[-CC-:B-1----:R-:W-:Y:S02]  /*0cf0*/  SHF.R.U64 R13, R8, R6.reuse, R5.reuse ;  /* 0x00000006080d7219 */ /* 0x182fe40000001205 */
[----:B------:R-:W-:-:S05]  /*0d00*/  SHF.R.U32.HI R0, RZ, R6, R5 ;  /* 0x00000006ff007219 */ /* 0x000fca0000011605 */
[----:B------:R-:W1:Y:S01]  /*0d10*/  LDC R14, c[0x0][0x648] ;  /* 0x00019200ff0e7b82 */ /* 0x000e620000000800 */
[-CC-:B--2---:R-:W-:Y:S02]  /*0d20*/  SHF.R.U64 R29, R13, R11.reuse, R0.reuse ;  /* 0x0000000b0d1d7219 */ /* 0x184fe40000001200 */
[----:B------:R-:W-:-:S05]  /*0d30*/  SHF.R.U32.HI R5, RZ, R11, R0 ;  /* 0x0000000bff057219 */ /* 0x000fca0000011600 */
[----:B------:R-:W2:Y:S01]  /*0d40*/  LDC R26, c[0x0][0x638] ;  /* 0x00018e00ff1a7b82 */ /* 0x000ea20000000800 */
[-CC-:B---3--:R-:W-:Y:S02]  /*0d50*/  SHF.R.U64 R24, R29, R12.reuse, R5.reuse ;  /* 0x0000000c1d187219 */ /* 0x188fe40000001205 */
[-C--:B------:R-:W-:Y:S02]  /*0d60*/  SHF.L.U32 R0, R9, R12.reuse, RZ ;  /* 0x0000000c09007219 */ /* 0x080fe400000006ff */
[----:B------:R-:W-:Y:S01]  /*0d70*/  SHF.R.U32.HI R5, RZ, R12, R5 ;  /* 0x0000000cff057219 */ /* 0x000fe20000011605 */
[----:B------:R-:W-:Y:S01]  /*0d80*/  IMAD.MOV.U32 R4, RZ, RZ, R24 ;  /* 0x000000ffff047224 */ /* 0x000fe200078e0018 */
[----:B------:R-:W-:Y:S01]  /*0d90*/  LOP3.LUT R10, RZ, R0, RZ, 0x33, !PT ;  /* 0x00000000ff0a7212 */ /* 0x000fe200078e33ff */
[----:B------:R-:W3:Y:S01]  /*0da0*/  LDC R27, c[0x0][0x610] ;  /* 0x00018400ff1b7b82 */ /* 0x000ee20000000800 */
[----:B------:R-:W-:Y:S05]  /*0db0*/  @!P0 BRA `(.L_x_11) ;  /* 0x0000000000288947 */ /* 0x000fea0003800000 */
[----:B------:R-:W4:Y:S02]  /*0dc0*/  LDC R9, c[0x0][0x64c] ;  /* 0x00019300ff097b82 */ /* 0x000f240000000800 */
[----:B----4-:R-:W-:-:S05]  /*0dd0*/  IADD3 R9, P0, R24, R9, RZ ;  /* 0x0000000918097210 */ /* 0x010fca0007f1e0ff */
        /* <DEDUP_REMOVED lines=8> */
.L_x_11:
[----:B-1----:R-:W-:Y:S01]  /*0e60*/  SHF.R.U64 R4, R4, R14, R5 ;  /* 0x0000000e04047219 */ /* 0x002fe20000001205 */
[----:B0-----:R-:W-:Y:S01]  /*0e70*/  VIADD R6, R15, 0xffffffff ;  /* 0xffffffff0f067836 */ /* 0x001fe20000000000 */
[----:B------:R-:W-:Y:S02]  /*0e80*/  SHF.L.U32 R0, R25, R12, RZ ;  /* 0x0000000c19007219 */ /* 0x000fe400000006ff */
[----:B------:R-:W-:Y:S01]  /*0e90*/  LOP3.LUT R5, R29, R10, RZ, 0xc0, !PT ;  /* 0x0000000a1d057212 */ /* 0x000fe200078ec0ff */
[----:B------:R-:W-:Y:S01]  /*0ea0*/  IMAD.MOV R7, RZ, RZ, -R4 ;  /* 0x000000ffff077224 */ /* 0x000fe200078e0a04 */
[----:B------:R-:W-:Y:S02]  /*0eb0*/  SEL R3, R3, R28, !P1 ;  /* 0x0000001c03037207 */ /* 0x000fe40004800000 */
[----:B------:R-:W-:Y:S01]  /*0ec0*/  LOP3.LUT R6, R13, R6, RZ, 0xc0, !PT ;  /* 0x000000060d067212 */ /* 0x000fe200078ec0ff */
[----:B------:R-:W-:Y:S02]  /*0ed0*/  IMAD R4, R0, R4, R5 ;  /* 0x0000000400047224 */ /* 0x000fe400078e0205 */
[----:B--2---:R-:W-:-:S02]  /*0ee0*/  IMAD R0, R7, R26, R24 ;  /* 0x0000001a07007224 */ /* 0x004fc400078e0218 */
[----:B---3--:R-:W-:Y:S02]  /*0ef0*/  IMAD R3, R4, R27, R3 ;  /* 0x0000001b04037224 */ /* 0x008fe400078e0203 */
[----:B------:R-:W-:Y:S02]  /*0f00*/  IMAD.MOV.U32 R5, RZ, RZ, 0x1 ;  /* 0x00000001ff057424 */ /* 0x000fe400078e00ff */
[----:B------:R-:W-:-:S03]  /*0f10*/  IMAD R4, R0, R15, R6 ;  /* 0x0000000f00047224 */ /* 0x000fc600078e0206 */
[----:B------:R-:W-:Y:S02]  /*0f20*/  PRMT R0, R5, 0x7610, R0 ;  /* 0x0000761005007816 */ /* 0x000fe40000000000 */
[----:B------:R-:W-:Y:S02]  /*0f30*/  SEL R60, R4, R3, !P1 ;  /* 0x00000003043c7207 */ /* 0x000fe40004800000 */
[----:B------:R-:W-:-:S07]  /*0f40*/  SEL R59, R3, R4, !P1 ;  /* 0x00000004033b7207 */ /* 0x000fce0004800000 */
.L_x_9:
[----:B------:R-:W-:-:S08]  /*0f50*/  NOP ;  /* 0x0000000000007918 */ /* 0x000fd00000000000 */
[----:B------:R-:W0:Y:S02]  /*0f60*/  USETMAXREG.TRY_ALLOC.CTAPOOL UP0, 0xe8 ;  /* 0x000000e8000079c8 */ /* 0x000e240008000600 */
[----:B0-----:R-:W-:-:S13]  /*0f70*/  PLOP3.LUT P0, PT, PT, PT, UP0, 0x80, 0x0 ;  /* 0x000000000000781c */ /* 0x001fda0003f0f008 */
[----:B------:R-:W-:Y:S05]  /*0f80*/  @!P0 BRA `(.L_x_9) ;  /* 0xfffffffc00f08947 */ /* 0x000fea000383ffff */
[----:B------:R-:W-:Y:S01]  /*0f90*/  ULDC.64 UR4, c[0x0][0x598] ;  /* 0x0001660000047ab9 */ /* 0x000fe20000000a00 */
[----:B------:R-:W-:Y:S01]  /*0fa0*/  ULDC.64 UR36, c[0x0][0x208] ;  /* 0x0000820000247ab9 */ /* 0x000fe20000000a00 */
[----:B------:R-:W-:-:S04]  /*0fb0*/  ISETP.NE.U32.AND P0, PT, RZ, UR4, PT ;  /* 0x00000004ff007c0c */ /* 0x000fc8000bf05070 */
[----:B------:R-:W-:-:S13]  /*0fc0*/  ISETP.NE.AND.EX P0, PT, RZ, UR5, PT, P0 ;  /* 0x00000005ff007c0c */ /* 0x000fda000bf05300 */
[----:B------:R-:W-:Y:S05]  /*0fd0*/  @!P0 BRA `(.L_x_12) ;  /* 0x00000000001c8947 */ /* 0x000fea0003800000 */
[----:B------:R-:W0:Y:S02]  /*0fe0*/  LDC.64 R4, c[0x0][0x598] ;  /* 0x00016600ff047b82 */ /* 0x000e240000000a00 */
[----:B0-----:R-:W2:Y:S02]  /*0ff0*/  LDG.E.64 R4, desc[UR36][R4.64] ;  /* 0x0000002404047981 */ /* 0x001ea4000c1e1b00 */
[----:B--2---:R-:W-:-:S04]  /*1000*/  ISETP.NE.U32.AND P0, PT, R4, RZ, PT ;  /* 0x000000ff0400720c */ /* 0x004fc80003f05070 */
[----:B------:R-:W-:-:S13]  /*1010*/  ISETP.NE.AND.EX P0, PT, R5, RZ, PT, P0 ;  /* 0x000000ff0500720c */ /* 0x000fda0003f05300 */
[----:B------:R-:W-:Y:S05]  /*1020*/  @!P0 BRA `(.L_x_12) ;  /* 0x0000000000088947 */ /* 0x000fea0003800000 */
[----:B------:R0:W5:Y:S01]  /*1030*/  LD.E R56, desc[UR36][R4.64] ;  /* 0x0000002404387980 */ /* 0x000162000c101900 */
[----:B------:R-:W-:Y:S05]  /*1040*/  BRA `(.L_x_13) ;  /* 0x0000000000247947 */ /* 0x000fea0003800000 */
.L_x_12:
[----:B------:R-:W-:Y:S02]  /*1050*/  ULDC.64 UR4, c[0x0][0x588] ;  /* 0x0001620000047ab9 */ /* 0x000fe40000000a00 */
[----:B------:R-:W-:-:S04]  /*1060*/  ISETP.NE.U32.AND P0, PT, RZ, UR4, PT ;  /* 0x00000004ff007c0c */ /* 0x000fc8000bf05070 */
[----:B------:R-:W-:-:S13]  /*1070*/  ISETP.NE.AND.EX P0, PT, RZ, UR5, PT, P0 ;  /* 0x00000005ff007c0c */ /* 0x000fda000bf05300 */
[----:B------:R-:W-:Y:S05]  /*1080*/  @!P0 BRA `(.L_x_14) ;  /* 0x00000000000c8947 */ /* 0x000fea0003800000 */
[----:B------:R-:W0:Y:S02]  /*1090*/  LDC.64 R56, c[0x0][0x588] ;  /* 0x00016200ff387b82 */ /* 0x000e240000000a00 */
[----:B0-----:R1:W5:Y:S01]  /*10a0*/  LDG.E R56, desc[UR36][R56.64] ;  /* 0x0000002438387981 */ /* 0x001362000c1e1900 */
[----:B------:R-:W-:Y:S05]  /*10b0*/  BRA `(.L_x_13) ;  /* 0x0000000000087947 */ /* 0x000fea0003800000 */
.L_x_14:
[----:B------:R-:W-:Y:S02]  /*10c0*/  ULDC UR4, c[0x0][0x580] ;  /* 0x0001600000047ab9 */ /* 0x000fe40000000800 */
[----:B------:R-:W-:-:S07]  /*10d0*/  IMAD.U32 R56, RZ, RZ, UR4 ;  /* 0x00000004ff387e24 */ /* 0x000fce000f8e00ff */
.L_x_13:
[----:B------:R-:W-:Y:S02]  /*10e0*/  ULDC.64 UR4, c[0x0][0x5a0] ;  /* 0x0001680000047ab9 */ /* 0x000fe40000000a00 */
[----:B------:R-:W-:-:S04]  /*10f0*/  ISETP.NE.U32.AND P0, PT, RZ, UR4, PT ;  /* 0x00000004ff007c0c */ /* 0x000fc8000bf05070 */
[----:B------:R-:W-:-:S13]  /*1100*/  ISETP.NE.AND.EX P0, PT, RZ, UR5, PT, P0 ;  /* 0x00000005ff007c0c */ /* 0x000fda000bf05300 */
[----:B------:R-:W-:Y:S05]  /*1110*/  @!P0 BRA `(.L_x_15) ;  /* 0x00000000001c8947 */ /* 0x000fea0003800000 */
[----:B0-----:R-:W0:Y:S02]  /*1120*/  LDC.64 R4, c[0x0][0x5a0] ;  /* 0x00016800ff047b82 */ /* 0x001e240000000a00 */
[----:B0-----:R-:W2:Y:S02]  /*1130*/  LDG.E.64 R4, desc[UR36][R4.64] ;  /* 0x0000002404047981 */ /* 0x001ea4000c1e1b00 */
[----:B--2---:R-:W-:-:S04]  /*1140*/  ISETP.NE.U32.AND P0, PT, R4, RZ, PT ;  /* 0x000000ff0400720c */ /* 0x004fc80003f05070 */
[----:B------:R-:W-:-:S13]  /*1150*/  ISETP.NE.AND.EX P0, PT, R5, RZ, PT, P0 ;  /* 0x000000ff0500720c */ /* 0x000fda0003f05300 */
[----:B------:R-:W-:Y:S05]  /*1160*/  @!P0 BRA `(.L_x_15) ;  /* 0x0000000000088947 */ /* 0x000fea0003800000 */
[----:B-1----:R0:W5:Y:S01]  /*1170*/  LD.E R57, desc[UR36][R4.64] ;  /* 0x0000002404397980 */ /* 0x002162000c101900 */
[----:B------:R-:W-:Y:S05]  /*1180*/  BRA `(.L_x_16) ;  /* 0x0000000000247947 */ /* 0x000fea0003800000 */
.L_x_15:
[----:B------:R-:W-:Y:S02]  /*1190*/  ULDC.64 UR4, c[0x0][0x590] ;  /* 0x0001640000047ab9 */ /* 0x000fe40000000a00 */
[----:B------:R-:W-:-:S04]  /*11a0*/  ISETP.NE.U32.AND P0, PT, RZ, UR4, PT ;  /* 0x00000004ff007c0c */ /* 0x000fc8000bf05070 */
[----:B------:R-:W-:-:S13]  /*11b0*/  ISETP.NE.AND.EX P0, PT, RZ, UR5, PT, P0 ;  /* 0x00000005ff007c0c */ /* 0x000fda000bf05300 */
[----:B------:R-:W-:Y:S05]  /*11c0*/  @!P0 BRA `(.L_x_17) ;  /* 0x00000000000c8947 */ /* 0x000fea0003800000 */
[----:B0-----:R-:W1:Y:S02]  /*11d0*/  LDC.64 R4, c[0x0][0x590] ;  /* 0x00016400ff047b82 */ /* 0x001e640000000a00 */
[----:B-1----:R1:W5:Y:S01]  /*11e0*/  LDG.E R57, desc[UR36][R4.64] ;  /* 0x0000002404397981 */ /* 0x002362000c1e1900 */
[----:B------:R-:W-:Y:S05]  /*11f0*/  BRA `(.L_x_16) ;  /* 0x0000000000087947 */ /* 0x000fea0003800000 */
.L_x_17:
[----:B------:R-:W-:Y:S02]  /*1200*/  ULDC UR4, c[0x0][0x584] ;  /* 0x0001610000047ab9 */ /* 0x000fe40000000800 */
[----:B-1----:R-:W-:-:S07]  /*1210*/  IMAD.U32 R57, RZ, RZ, UR4 ;  /* 0x00000004ff397e24 */ /* 0x002fce000f8e00ff */
.L_x_16:
[----:B------:R-:W-:-:S13]  /*1220*/  LOP3.LUT P0, RZ, R0, 0xff, RZ, 0xc0, !PT ;  /* 0x000000ff00ff7812 */ /* 0x000fda000780c0ff */
[----:B------:R-:W-:Y:S05]  /*1230*/  @!P0 EXIT ;  /* 0x000000000000894d */ /* 0x000fea0003800000 */
[----:B------:R-:W-:Y:S01]  /*1240*/  ULDC UR4, c[0x0][0x28c] ;  /* 0x0000a30000047ab9 */ /* 0x000fe20000000800 */
[----:B------:R-:W-:Y:S01]  /*1250*/  UMOV UR38, URZ ;  /* 0x0000003f00267c82 */ /* 0x000fe20008000000 */
[----:B------:R-:W-:Y:S01]  /*1260*/  UIADD3 UR4, UR4, 0x7f, URZ ;  /* 0x0000007f04047890 */ /* 0x000fe2000fffe03f */
[----:B------:R-:W-:-:S03]  /*1270*/  UMOV UR39, URZ ;  /* 0x0000003f00277c82 */ /* 0x000fc60008000000 */
[----:B------:R-:W-:-:S04]  /*1280*/  USHF.R.S32.HI UR5, URZ, 0x1f, UR4 ;  /* 0x0000001f3f057899 */ /* 0x000fc80008011404 */
[----:B------:R-:W-:-:S04]  /*1290*/  ULEA.HI UR5, UR5, UR4, URZ, 0x7 ;  /* 0x0000000405057291 */ /* 0x000fc8000f8f383f */
[----:B------:R-:W-:-:S12]  /*12a0*/  USHF.R.S32.HI UR40, URZ, 0x7, UR5 ;  /* 0x000000073f287899 */ /* 0x000fd80008011405 */
.L_x_105:
[----:B------:R-:W-:Y:S01]  /*12b0*/  LOP3.LUT R0, R18, 0x80, RZ, 0xc0, !PT ;  /* 0x0000008012007812 */ /* 0x000fe200078ec0ff */
[----:B------:R-:W2:Y:S01]  /*12c0*/  S2UR UR7, SR_CgaCtaId ;  /* 0x00000000000779c3 */ /* 0x000ea20000008800 */
[----:B------:R-:W-:Y:S02]  /*12d0*/  UMOV UR6, 0x400 ;  /* 0x0000040000067882 */ /* 0x000fe40000000000 */
[----:B------:R-:W-:-:S06]  /*12e0*/  SHF.R.U32.HI R0, RZ, 0x7, R0 ;  /* 0x00000007ff007819 */ /* 0x000fcc0000011600 */
[----:B------:R-:W3:Y:S01]  /*12f0*/  SHFL.IDX PT, R0, R0, RZ, 0x1f ;  /* 0x00001fff00007589 */ /* 0x000ee200000e0000 */
[----:B--2---:R-:W-:Y:S01]  /*1300*/  ULEA UR6, UR7, UR6, 0x18 ;  /* 0x0000000607067291 */ /* 0x004fe2000f8ec03f */
[----:B---3--:R-:W-:-:S13]  /*1310*/  R2UR UR4, R0 ;  /* 0x00000000000472ca */ /* 0x008fda00000e0000 */
[----:B------:R-:W-:-:S04]  /*1320*/  ULEA.HI UR5, UR4, UR4, URZ, 0x1 ;  /* 0x0000000404057291 */ /* 0x000fc8000f8f083f */
[----:B------:R-:W-:-:S04]  /*1330*/  ULOP3.LUT UR5, UR5, 0x7fffe, URZ, 0xc0, !UPT ;  /* 0x0007fffe05057892 */ /* 0x000fc8000f8ec03f */
[----:B------:R-:W-:-:S03]  /*1340*/  UIADD3 UR5, UR4, -UR5, URZ ;  /* 0x8000000504057290 */ /* 0x000fc6000fffe03f */
[----:B------:R-:W-:Y:S01]  /*1350*/  ULDC UR4, c[0x0][0x28c] ;  /* 0x0000a30000047ab9 */ /* 0x000fe20000000800 */
[----:B------:R-:W-:Y:S01]  /*1360*/  ULEA UR5, UR5, UR6, 0xd ;  /* 0x0000000605057291 */ /* 0x000fe2000f8e683f */
[----:B------:R-:W-:-:S03]  /*1370*/  ISETP.LT.AND P0, PT, RZ, UR4, PT ;  /* 0x00000004ff007c0c */ /* 0x000fc6000bf01270 */
[----:B------:R-:W-:-:S04]  /*1380*/  UIADD3 UR5, UR5, 0x180, URZ ;  /* 0x0000018005057890 */ /* 0x000fc8000fffe03f */
[----:B------:R-:W-:-:S04]  /*1390*/  USHF.R.U32.HI UR5, URZ, 0x4, UR5 ;  /* 0x000000043f057899 */ /* 0x000fc80008011605 */
[----:B------:R-:W-:Y:S02]  /*13a0*/  ULOP3.LUT UR41, UR5, 0x3fff, URZ, 0xc0, !UPT ;  /* 0x00003fff05297892 */ /* 0x000fe4000f8ec03f */
[----:B0---4-:R-:W-:Y:S10]  /*13b0*/  @P0 BRA `(.L_x_18) ;  /* 0x0000000000400947 */ /* 0x011ff40003800000 */
[----:B------:R-:W-:Y:S01]  /*13c0*/  MOV R0, 0x0 ;  /* 0x0000000000007802 */ /* 0x000fe20000000f00 */
[----:B------:R-:W-:Y:S01]  /*13d0*/  ULDC.64 UR4, c[0x4][0x68] ;  /* 0x01001a0000047ab9 */ /* 0x000fe20000000a00 */
[----:B------:R-:W-:Y:S01]  /*13e0*/  ULDC.64 UR6, c[0x4][0x8] ;  /* 0x0100020000067ab9 */ /* 0x000fe20000000a00 */
[----:B01----:R-:W-:Y:S01]  /*13f0*/  IMAD.U32 R4, RZ, RZ, UR4 ;  /* 0x00000004ff047e24 */ /* 0x003fe2000f8e00ff */
[----:B------:R0:W1:Y:S01]  /*1400*/  LDC.64 R14, c[0x4][R0] ;  /* 0x01000000000e7b82 */ /* 0x0000620000000a00 */
[----:B------:R-:W-:Y:S01]  /*1410*/  IMAD.U32 R5, RZ, RZ, UR5 ;  /* 0x00000005ff057e24 */ /* 0x000fe2000f8e00ff */
[----:B------:R-:W-:Y:S01]  /*1420*/  ULDC.64 UR4, c[0x4][0x70] ;  /* 0x01001c0000047ab9 */ /* 0x000fe20000000a00 */
[----:B------:R-:W-:Y:S02]  /*1430*/  IMAD.U32 R10, RZ, RZ, UR6 ;  /* 0x00000006ff0a7e24 */ /* 0x000fe4000f8e00ff */
[----:B------:R-:W-:Y:S02]  /*1440*/  IMAD.U32 R6, RZ, RZ, UR4 ;  /* 0x00000004ff067e24 */ /* 0x000fe4000f8e00ff */
[----:B------:R-:W-:-:S02]  /*1450*/  IMAD.U32 R7, RZ, RZ, UR5 ;  /* 0x00000005ff077e24 */ /* 0x000fc4000f8e00ff */
[----:B------:R-:W-:Y:S02]  /*1460*/  IMAD.U32 R11, RZ, RZ, UR7 ;  /* 0x00000007ff0b7e24 */ /* 0x000fe4000f8e00ff */
[----:B------:R-:W-:Y:S02]  /*1470*/  IMAD.MOV.U32 R8, RZ, RZ, 0x1e1 ;  /* 0x000001e1ff087424 */ /* 0x000fe400078e00ff */
[----:B------:R-:W-:Y:S02]  /*1480*/  IMAD.MOV.U32 R12, RZ, RZ, 0x1 ;  /* 0x00000001ff0c7424 */ /* 0x000fe400078e00ff */
[----:B0-----:R-:W-:-:S07]  /*1490*/  IMAD.MOV.U32 R13, RZ, RZ, RZ ;  /* 0x000000ffff0d7224 */ /* 0x001fce00078e00ff */
[----:B------:R-:W-:-:S07]  /*14a0*/  LEPC R20, `(.L_x_18) ;  /* 0x000000001014794e */ /* 0x000fce0000000000 */
[----:B-1---5:R-:W-:Y:S05]  /*14b0*/  CALL.ABS.NOINC R14 ;  /* 0x000000000e007343 */ /* 0x022fea0003c00000 */
.L_x_18:
[----:B------:R-:W-:-:S04]  /*14c0*/  LOP3.LUT R0, R19, 0x1, RZ, 0xfc, !PT ;  /* 0x0000000113007812 */ /* 0x000fc800078efcff */
[----:B------:R-:W-:-:S13]  /*14d0*/  ISETP.NE.AND P0, PT, R0, 0x3, PT ;  /* 0x000000030000780c */ /* 0x000fda0003f05270 */
[----:B------:R-:W-:Y:S05]  /*14e0*/  @!P0 BRA `(.L_x_19) ;  /* 0x0000000000048947 */ /* 0x000fea0003800000 */
[----:B------:R-:W-:Y:S01]  /*14f0*/  BPT.TRAP 0x1 ;  /* 0x000000040000795c */ /* 0x000fe20000300000 */
.L_x_19:
[----:B------:R-:W2:Y:S01]  /*1500*/  S2UR UR5, SR_CgaCtaId ;  /* 0x00000000000579c3 */ /* 0x000ea20000008800 */
[----:B------:R-:W-:Y:S01]  /*1510*/  UMOV UR4, 0x400 ;  /* 0x0000040000047882 */ /* 0x000fe20000000000 */
[----:B------:R-:W-:Y:S02]  /*1520*/  IMAD.U32 R0, RZ, RZ, UR38 ;  /* 0x00000026ff007e24 */ /* 0x000fe4000f8e00ff */
[----:B------:R-:W-:-:S03]  /*1530*/  IMAD.U32 R3, RZ, RZ, UR39 ;  /* 0x00000027ff037e24 */ /* 0x000fc6000f8e00ff */
[----:B------:R-:W-:Y:S01]  /*1540*/  SHF.L.U32 R0, R0, 0x1f, RZ ;  /* 0x0000001f00007819 */ /* 0x000fe200000006ff */
[----:B--2---:R-:W-:-:S06]  /*1550*/  ULEA UR4, UR5, UR4, 0x18 ;  /* 0x0000000405047291 */ /* 0x004fcc000f8ec03f */
[----:B------:R-:W-:-:S04]  /*1560*/  IMAD.U32 R6, RZ, RZ, UR4 ;  /* 0x00000004ff067e24 */ /* 0x000fc8000f8e00ff */
[----:B------:R-:W-:-:S04]  /*1570*/  IMAD R3, R3, 0x8, R6 ;  /* 0x0000000803037824 */ /* 0x000fc800078e0206 */
[----:B------:R2:W3:Y:S01]  /*1580*/  SYNCS.PHASECHK.TRANS64.TRYWAIT P1, [R3+URZ], R0 ;  /* 0x00000000030075a7 */ /* 0x0004e2000802017f */
[----:B------:R-:W-:Y:S05]  /*1590*/  @!P0 BRA `(.L_x_20) ;  /* 0x0000000000048947 */ /* 0x000fea0003800000 */
[----:B------:R-:W-:Y:S01]  /*15a0*/  BPT.TRAP 0x1 ;  /* 0x000000040000795c */ /* 0x000fe20000300000 */
.L_x_20:
[----:B---3--:R-:W-:Y:S05]  /*15b0*/  @P1 BRA `(.L_x_21) ;  /* 0x0000000000081947 */ /* 0x008fea0003800000 */
[----:B------:R-:W3:Y:S02]  /*15c0*/  SYNCS.PHASECHK.TRANS64.TRYWAIT P1, [R3+URZ], R0 ;  /* 0x00000000030075a7 */ /* 0x000ee4000802017f */
[----:B---3--:R-:W-:Y:S05]  /*15d0*/  @!P1 BRA `(.L_x_22) ;  /* 0x0000004400b49947 */ /* 0x008fea0003800000 */
.L_x_21:
[----:B------:R-:W-:-:S04]  /*15e0*/  UISETP.LT.AND UP0, UPT, UR40, 0x1, UPT ;  /* 0x000000012800788c */ /* 0x000fc8000bf01270 */
[----:B------:R-:W-:-:S06]  /*15f0*/  USEL UR4, UR40, 0x1, UP0 ;  /* 0x0000000128047887 */ /* 0x000fcc0008000000 */
[----:B--23--:R-:W-:Y:S01]  /*1600*/  IMAD.U32 R0, RZ, RZ, UR4 ;  /* 0x00000004ff007e24 */ /* 0x00cfe2000f8e00ff */
[----:B------:R-:W-:Y:S05]  /*1610*/  WARPSYNC.ALL ;  /* 0x0000000000007948 */ /* 0x000fea0003800000 */
[----:B------:R-:W-:-:S04]  /*1620*/  IADD3 R0, -R0, UR40, RZ ;  /* 0x0000002800007c10 */ /* 0x000fc8000fffe1ff */
[----:B------:R-:W-:Y:S02]  /*1630*/  ISETP.GE.AND P1, PT, R0, 0x1, PT ;  /* 0x000000010000780c */ /* 0x000fe40003f26270 */
[----:B------:R-:W-:Y:S01]  /*1640*/  R2UR UR4, R6 ;  /* 0x00000000060472ca */ /* 0x000fe200000e0000 */
[----:B------:R-:W-:Y:S01]  /*1650*/  WARPGROUP.ARRIVE ;  /* 0x00000000000079c5 */ /* 0x000fe20000000000 */
[----:B------:R-:W-:Y:S01]  /*1660*/  UMOV UR9, 0x40000040 ;  /* 0x4000004000097882 */ /* 0x000fe20000000000 */
[----:B------:R-:W-:-:S10]  /*1670*/  UMOV UR11, 0x40000040 ;  /* 0x40000040000b7882 */ /* 0x000fd40000000000 */
[----:B------:R-:W-:-:S04]  /*1680*/  UIADD3 UR4, UR4, 0x24180, URZ ;  /* 0x0002418004047890 */ /* 0x000fc8000fffe03f */
[----:B------:R-:W-:-:S04]  /*1690*/  USHF.R.U32.HI UR4, URZ, 0x4, UR4 ;  /* 0x000000043f047899 */ /* 0x000fc80008011604 */
[----:B------:R-:W-:Y:S02]  /*16a0*/  ULOP3.LUT UR5, UR4, 0x3fff, URZ, 0xc0, !UPT ;  /* 0x00003fff04057892 */ /* 0x000fe4000f8ec03f */
[----:B------:R-:W-:Y:S02]  /*16b0*/  ULOP3.LUT UR4, UR41, 0x10000, URZ, 0xfc, !UPT ;  /* 0x0001000029047892 */ /* 0x000fe4000f8efc3f */
[----:B------:R-:W-:Y:S02]  /*16c0*/  ULOP3.LUT UR5, UR5, 0x10000, URZ, 0xfc, !UPT ;  /* 0x0001000005057892 */ /* 0x000fe4000f8efc3f */
[----:B------:R-:W-:Y:S02]  /*16d0*/  ULEA UR6, UR39, UR4, 0xa ;  /* 0x0000000427067291 */ /* 0x000fe4000f8e503f */
[----:B------:R-:W-:-:S05]  /*16e0*/  ULEA UR7, UR39, UR5, 0x9 ;  /* 0x0000000527077291 */ /* 0x000fca000f8e483f */
[----:B------:R-:W-:Y:S02]  /*16f0*/  UMOV UR8, UR6 ;  /* 0x0000000600087c82 */ /* 0x000fe40008000000 */
[----:B------:R-:W-:Y:S02]  /*1700*/  UMOV UR10, UR7 ;  /* 0x00000007000a7c82 */ /* 0x000fe40008000000 */
[----:B------:R-:W-:Y:S01]  /*1710*/  IGMMA.64x64x32.S8.S8 R24, gdesc[UR8], RZ, !UPT, gsb0 ;  /* 0x01e00000081879f1 */ /* 0x000fe2000c0410ff */
[----:B------:R-:W-:Y:S02]  /*1720*/  UIADD3 UR8, UR6, 0x2, URZ ;  /* 0x0000000206087890 */ /* 0x000fe4000fffe03f */
[----:B------:R-:W-:Y:S01]  /*1730*/  UIADD3 UR10, UR7, 0x2, URZ ;  /* 0x00000002070a7890 */ /* 0x000fe2000fffe03f */
[----:B------:R-:W-:Y:S01]  /*1740*/  UMOV UR9, 0x40000040 ;  /* 0x4000004000097882 */ /* 0x000fe20000000000 */
[----:B------:R-:W-:Y:S01]  /*1750*/  UMOV UR11, 0x40000040 ;  /* 0x40000040000b7882 */ /* 0x000fe20000000000 */
[----:B------:R-:W-:-:S02]  /*1760*/  WARPGROUP.DEPBAR.LE gsb0, 0x0 ;  /* 0x00008000000079c5 */ /* 0x000fc40000010000 */
[----:B------:R-:W-:-:S06]  /*1770*/  WARPGROUP.ARRIVE ;  /* 0x00000000000079c5 */ /* 0x000fcc0000000000 */
[----:B------:R-:W-:Y:S01]  /*1780*/  IGMMA.64x64x32.S8.S8 R24, gdesc[UR8], R24, gsb0 ;  /* 0x01e00000081879f1 */ /* 0x000fe20008041018 */
[----:B------:R-:W-:Y:S02]  /*1790*/  UIADD3 UR8, UR6, 0x4, URZ ;  /* 0x0000000406087890 */ /* 0x000fe4000fffe03f */
[----:B------:R-:W-:Y:S01]  /*17a0*/  UIADD3 UR10, UR7, 0x4, URZ ;  /* 0x00000004070a7890 */ /* 0x000fe2000fffe03f */
[----:B------:R-:W-:Y:S01]  /*17b0*/  UMOV UR9, 0x40000040 ;  /* 0x4000004000097882 */ /* 0x000fe20000000000 */
[----:B------:R-:W-:Y:S01]  /*17c0*/  UMOV UR11, 0x40000040 ;  /* 0x40000040000b7882 */ /* 0x000fe20000000000 */
[----:B------:R-:W-:Y:S02]  /*17d0*/  WARPGROUP.DEPBAR.LE gsb0, 0x0 ;  /* 0x00008000000079c5 */ /* 0x000fe40000010000 */
        /* <DEDUP_REMOVED lines=8> */
[----:B------:R-:W-:Y:S03]  /*1860*/  IGMMA.64x64x32.S8.S8 R24, gdesc[UR8], R24, gsb0 ;  /* 0x01e00000081879f1 */ /* 0x000fe60008041018 */
[----:B------:R-:W-:Y:S02]  /*1870*/  WARPGROUP.DEPBAR.LE gsb0, 0x0 ;  /* 0x00008000000079c5 */ /* 0x000fe40000010000 */
[----:B------:R-:W-:Y:S05]  /*1880*/  @!P1 BRA `(.L_x_23) ;  /* 0x0000000400249947 */ /* 0x000fea0003800000 */
[----:B------:R-:W-:Y:S02]  /*1890*/  UIADD3 UR6, UR39, 0x1, URZ ;  /* 0x0000000127067890 */ /* 0x000fe4000fffe03f */
[----:B------:R-:W-:Y:S02]  /*18a0*/  IMAD.U32 R3, RZ, RZ, UR39 ;  /* 0x00000027ff037e24 */ /* 0x000fe4000f8e00ff */
[----:B------:R-:W-:-:S04]  /*18b0*/  UISETP.NE.AND UP0, UPT, UR6, 0x9, UPT ;  /* 0x000000090600788c */ /* 0x000fc8000bf05270 */
[----:B------:R-:W-:Y:S02]  /*18c0*/  USEL UR7, URZ, 0x1, UP0 ;  /* 0x000000013f077887 */ /* 0x000fe40008000000 */
[----:B------:R-:W-:Y:S02]  /*18d0*/  USEL UR6, UR6, URZ, UP0 ;  /* 0x0000003f06067287 */ /* 0x000fe40008000000 */
[----:B------:R-:W-:-:S06]  /*18e0*/  ULOP3.LUT UR7, UR38, UR7, URZ, 0x3c, !UPT ;  /* 0x0000000726077292 */ /* 0x000fcc000f8e3c3f */
[----:B------:R-:W-:-:S07]  /*18f0*/  IMAD.U32 R7, RZ, RZ, UR7 ;  /* 0x00000007ff077e24 */ /* 0x000fce000f8e00ff */
.L_x_30:
[----:B------:R-:W-:Y:S05]  /*1900*/  @!P0 BRA `(.L_x_24) ;  /* 0x0000000000048947 */ /* 0x000fea0003800000 */
[----:B------:R-:W-:Y:S01]  /*1910*/  BPT.TRAP 0x1 ;  /* 0x000000040000795c */ /* 0x000fe20000300000 */
.L_x_24:
[----:B------:R-:W2:Y:S01]  /*1920*/  S2UR UR8, SR_CgaCtaId ;  /* 0x00000000000879c3 */ /* 0x000ea20000008800 */
[----:B------:R-:W-:Y:S01]  /*1930*/  UMOV UR7, 0x400 ;  /* 0x0000040000077882 */ /* 0x000fe20000000000 */
[----:B01----:R-:W-:Y:S01]  /*1940*/  IMAD.U32 R5, RZ, RZ, UR6 ;  /* 0x00000006ff057e24 */ /* 0x003fe2000f8e00ff */
[----:B------:R-:W-:Y:S01]  /*1950*/  SHF.L.U32 R4, R7, 0x1f, RZ ;  /* 0x0000001f07047819 */ /* 0x000fe200000006ff */
[----:B--2---:R-:W-:-:S06]  /*1960*/  ULEA UR7, UR8, UR7, 0x18 ;  /* 0x0000000708077291 */ /* 0x004fcc000f8ec03f */
[----:B------:R-:W-:-:S04]  /*1970*/  IMAD.U32 R6, RZ, RZ, UR7 ;  /* 0x00000007ff067e24 */ /* 0x000fc8000f8e00ff */
[----:B------:R-:W-:-:S04]  /*1980*/  IMAD R5, R5, 0x8, R6 ;  /* 0x0000000805057824 */ /* 0x000fc800078e0206 */
[----:B------:R0:W1:Y:S01]  /*1990*/  SYNCS.PHASECHK.TRANS64.TRYWAIT P1, [R5+URZ], R4 ;  /* 0x00000004050075a7 */ /* 0x000062000802017f */
[----:B------:R-:W-:Y:S05]  /*19a0*/  @!P0 BRA `(.L_x_25) ;  /* 0x0000000000048947 */ /* 0x000fea0003800000 */
[----:B------:R-:W-:Y:S01]  /*19b0*/  BPT.TRAP 0x1 ;  /* 0x000000040000795c */ /* 0x000fe20000300000 */
.L_x_25:
[----:B-1----:R-:W-:Y:S05]  /*19c0*/  @P1 BRA `(.L_x_26) ;  /* 0x0000000000081947 */ /* 0x002fea0003800000 */
[----:B------:R-:W1:Y:S02]  /*19d0*/  SYNCS.PHASECHK.TRANS64.TRYWAIT P1, [R5+URZ], R4 ;  /* 0x00000004050075a7 */ /* 0x000e64000802017f */
[----:B-1----:R-:W-:Y:S05]  /*19e0*/  @!P1 BRA `(.L_x_27) ;  /* 0x0000004000c49947 */ /* 0x002fea0003800000 */
.L_x_26:
[----:B------:R-:W-:Y:S01]  /*19f0*/  ULEA UR7, UR6, UR4, 0xa ;  /* 0x0000000406077291 */ /* 0x000fe2000f8e503f */
[----:B------:R-:W-:Y:S01]  /*1a00*/  WARPGROUP.ARRIVE ;  /* 0x00000000000079c5 */ /* 0x000fe20000000000 */
[----:B------:R-:W-:Y:S01]  /*1a10*/  ULEA UR12, UR6, UR5, 0x9 ;  /* 0x00000005060c7291 */ /* 0x000fe2000f8e483f */
[----:B------:R-:W-:Y:S01]  /*1a20*/  UMOV UR9, 0x40000040 ;  /* 0x4000004000097882 */ /* 0x000fe20000000000 */
[----:B------:R-:W-:-:S03]  /*1a30*/  UMOV UR11, 0x40000040 ;  /* 0x40000040000b7882 */ /* 0x000fc60000000000 */
[----:B------:R-:W-:Y:S02]  /*1a40*/  UMOV UR8, UR7 ;  /* 0x0000000700087c82 */ /* 0x000fe40008000000 */
[----:B------:R-:W-:Y:S02]  /*1a50*/  UMOV UR10, UR12 ;  /* 0x0000000c000a7c82 */ /* 0x000fe40008000000 */
[----:B------:R-:W-:Y:S01]  /*1a60*/  IGMMA.64x64x32.S8.S8 R24, gdesc[UR8], R24, gsb0 ;  /* 0x01e00000081879f1 */ /* 0x000fe20008041018 */
        /* <DEDUP_REMOVED lines=23> */
[----:B------:R-:W-:Y:S01]  /*1be0*/  BPT.TRAP 0x1 ;  /* 0x000000040000795c */ /* 0x000fe20000300000 */
.L_x_28:
[----:B------:R-:W-:-:S13]  /*1bf0*/  ISETP.NE.AND P1, PT, R23, RZ, PT ;  /* 0x000000ff1700720c */ /* 0x000fda0003f25270 */
[----:B01----:R-:W-:-:S04]  /*1c00*/  @P1 IMAD R4, R3, 0x8, R6 ;  /* 0x0000000803041824 */ /* 0x003fc800078e0206 */
[----:B------:R-:W-:-:S05]  /*1c10*/  @P1 VIADD R5, R4, 0x48 ;  /* 0x0000004804051836 */ /* 0x000fca0000000000 */
[----:B------:R-:W-:-:S04]  /*1c20*/  @P1 PRMT R5, R22, 0x654, R5 ;  /* 0x0000065416051816 */ /* 0x000fc80000000005 */
[----:B------:R0:W-:Y:S01]  /*1c30*/  @P1 SYNCS.ARRIVE.TRANS64.RED.A1T0 RZ, [R5+URZ], RZ ;  /* 0x000000ff05ff19a7 */ /* 0x0001e2000810043f */
[----:B------:R-:W-:-:S13]  /*1c40*/  ISETP.GT.U32.AND P1, PT, R19, 0x1, PT ;  /* 0x000000011300780c */ /* 0x000fda0003f24070 */
[----:B0-----:R-:W-:Y:S05]  /*1c50*/  @P1 BRA `(.L_x_29) ;  /* 0x0000000000041947 */ /* 0x001fea0003800000 */
[----:B------:R-:W-:Y:S01]  /*1c60*/  BPT.TRAP 0x1 ;  /* 0x000000040000795c */ /* 0x000fe20000300000 */
.L_x_29:
[----:B------:R-:W-:Y:S01]  /*1c70*/  UIADD3 UR6, UR6, 0x1, URZ ;  /* 0x0000000106067890 */ /* 0x000fe2000fffe03f */
[C---:B------:R-:W-:Y:S01]  /*1c80*/  ISETP.GT.AND P2, PT, R0.reuse, 0x1, PT ;  /* 0x000000010000780c */ /* 0x040fe20003f44270 */
[----:B------:R-:W-:Y:S02]  /*1c90*/  VIADD R3, R3, 0x1 ;  /* 0x0000000103037836 */ /* 0x000fe40000000000 */
[----:B------:R-:W-:Y:S01]  /*1ca0*/  UISETP.NE.AND UP0, UPT, UR6, 0x9, UPT ;  /* 0x000000090600788c */ /* 0x000fe2000bf05270 */
[----:B------:R-:W-:Y:S02]  /*1cb0*/  VIADD R0, R0, 0xffffffff ;  /* 0xffffffff00007836 */ /* 0x000fe40000000000 */
[C---:B------:R-:W-:Y:S01]  /*1cc0*/  ISETP.NE.AND P1, PT, R3.reuse, 0x9, PT ;  /* 0x000000090300780c */ /* 0x040fe20003f25270 */
[----:B------:R-:W-:Y:S02]  /*1cd0*/  USEL UR7, URZ, 0x1, UP0 ;  /* 0x000000013f077887 */ /* 0x000fe40008000000 */
[----:B------:R-:W-:Y:S01]  /*1ce0*/  USEL UR6, UR6, URZ, UP0 ;  /* 0x0000003f06067287 */ /* 0x000fe20008000000 */
[----:B------:R-:W-:-:S03]  /*1cf0*/  SEL R3, R3, RZ, P1 ;  /* 0x000000ff03037207 */ /* 0x000fc60000800000 */
[----:B------:R-:W-:Y:S01]  /*1d00*/  LOP3.LUT R7, R7, UR7, RZ, 0x3c, !PT ;  /* 0x0000000707077c12 */ /* 0x000fe2000f8e3cff */
[----:B------:R-:W-:Y:S07]  /*1d10*/  @P2 BRA `(.L_x_30) ;  /* 0xfffffff800f82947 */ /* 0x000fee000383ffff */
.L_x_23:
[----:B------:R-:W2:Y:S02]  /*1d20*/  LDC R0, c[0x0][0x28c] ;  /* 0x0000a300ff007b82 */ /* 0x000ea40000000800 */
[----:B--2---:R-:W-:-:S13]  /*1d30*/  ISETP.GE.AND P1, PT, R0, 0x1, PT ;  /* 0x000000010000780c */ /* 0x004fda0003f26270 */
[----:B------:R-:W-:Y:S05]  /*1d40*/  @!P1 BRA `(.L_x_31) ;  /* 0x0000000000509947 */ /* 0x000fea0003800000 */
[----:B------:R-:W-:Y:S05]  /*1d50*/  @!P0 BRA `(.L_x_32) ;  /* 0x0000000000048947 */ /* 0x000fea0003800000 */
[----:B------:R-:W-:Y:S01]  /*1d60*/  BPT.TRAP 0x1 ;  /* 0x000000040000795c */ /* 0x000fe20000300000 */
.L_x_32:
[----:B------:R-:W-:Y:S01]  /*1d70*/  ISETP.NE.AND P0, PT, R23, RZ, PT ;  /* 0x000000ff1700720c */ /* 0x000fe20003f05270 */
[----:B------:R-:W-:Y:S01]  /*1d80*/  BSSY B0, `(.L_x_33) ;  /* 0x000000e000007945 */ /* 0x000fe20003800000 */
[----:B------:R-:W-:-:S11]  /*1d90*/  ISETP.GT.U32.AND P1, PT, R19, 0x1, PT ;  /* 0x000000011300780c */ /* 0x000fd60003f24070 */
[----:B------:R-:W-:Y:S05]  /*1da0*/  @!P0 BRA `(.L_x_34) ;  /* 0x00000000002c8947 */ /* 0x000fea0003800000 */
[----:B------:R-:W-:-:S04]  /*1db0*/  UISETP.LT.AND UP0, UPT, UR40, 0x1, UPT ;  /* 0x000000012800788c */ /* 0x000fc8000bf01270 */
[----:B------:R-:W-:-:S04]  /*1dc0*/  USEL UR6, UR40, 0x1, UP0 ;  /* 0x0000000128067887 */ /* 0x000fc80008000000 */
[----:B------:R-:W-:-:S04]  /*1dd0*/  UIADD3 UR6, UR39, UR40, -UR6 ;  /* 0x0000002827067290 */ /* 0x000fc8000fffe806 */
[----:B------:R-:W-:-:S04]  /*1de0*/  UIMAD.WIDE.U32 UR4, UR6, 0x38e38e39, URZ ;  /* 0x38e38e39060478a5 */ /* 0x000fc8000f8e003f */
[----:B------:R-:W-:-:S04]  /*1df0*/  USHF.R.U32.HI UR4, URZ, 0x1, UR5 ;  /* 0x000000013f047899 */ /* 0x000fc80008011605 */
[----:B------:R-:W-:-:S06]  /*1e00*/  UIMAD UR6, UR4, -0x9, UR6 ;  /* 0xfffffff7040678a4 */ /* 0x000fcc000f8e0206 */
[----:B------:R-:W-:-:S04]  /*1e10*/  IMAD.U32 R3, RZ, RZ, UR6 ;  /* 0x00000006ff037e24 */ /* 0x000fc8000f8e00ff */
[----:B------:R-:W-:-:S04]  /*1e20*/  IMAD R0, R3, 0x8, R6 ;  /* 0x0000000803007824 */ /* 0x000fc800078e0206 */
[----:B------:R-:W-:-:S05]  /*1e30*/  VIADD R3, R0, 0x48 ;  /* 0x0000004800037836 */ /* 0x000fca0000000000 */
[----:B------:R-:W-:-:S04]  /*1e40*/  PRMT R3, R22, 0x654, R3 ;  /* 0x0000065416037816 */ /* 0x000fc80000000003 */
[----:B------:R2:W-:Y:S03]  /*1e50*/  SYNCS.ARRIVE.TRANS64.RED.A1T0 RZ, [R3+URZ], RZ ;  /* 0x000000ff03ff79a7 */ /* 0x0005e6000810043f */
.L_x_34:
[----:B------:R-:W-:Y:S05]  /*1e60*/  BSYNC B0 ;  /* 0x0000000000007941 */ /* 0x000fea0003800000 */
.L_x_33:
[----:B------:R-:W-:Y:S05]  /*1e70*/  @P1 BRA `(.L_x_31) ;  /* 0x0000000000041947 */ /* 0x000fea0003800000 */
[----:B------:R-:W-:Y:S01]  /*1e80*/  BPT.TRAP 0x1 ;  /* 0x000000040000795c */ /* 0x000fe20000300000 */
.L_x_31:
[----:B------:R-:W3:Y:S01]  /*1e90*/  LDC R8, c[0x0][0x288] ;  /* 0x0000a200ff087b82 */ /* 0x000ee20000000800 */
[----:B01----:R-:W-:Y:S01]  /*1ea0*/  LOP3.LUT R4, R18, 0x60, RZ, 0xc0, !PT ;  /* 0x0000006012047812 */ /* 0x003fe200078ec0ff */
[----:B------:R-:W-:Y:S01]  /*1eb0*/  IMAD.SHL.U32 R7, R60, 0x40, RZ ;  /* 0x000000403c077824 */ /* 0x000fe200078e00ff */
[----:B------:R-:W-:Y:S01]  /*1ec0*/  UIADD3 UR39, UR40, UR39, URZ ;  /* 0x0000002728277290 */ /* 0x000fe2000fffe03f */
[----:B------:R-:W-:Y:S01]  /*1ed0*/  SHF.R.U32.HI R0, RZ, 0x2, R18 ;  /* 0x00000002ff007819 */ /* 0x000fe20000011612 */
[----:B------:R-:W-:Y:S01]  /*1ee0*/  IMAD.SHL.U32 R13, R59, 0x80, RZ ;  /* 0x000000803b0d7824 */ /* 0x000fe200078e00ff */
[----:B------:R-:W-:Y:S01]  /*1ef0*/  SHF.R.U32.HI R6, RZ, 0x1, R4 ;  /* 0x00000001ff067819 */ /* 0x000fe20000011604 */
[----:B------:R-:W-:Y:S01]  /*1f00*/  UISETP.GT.U32.AND UP0, UPT, UR39, 0x8, UPT ;  /* 0x000000082700788c */ /* 0x000fe2000bf04070 */
[----:B------:R-:W-:Y:S01]  /*1f10*/  LOP3.LUT R4, R18, 0x3, RZ, 0xc0, !PT ;  /* 0x0000000312047812 */ /* 0x000fe200078ec0ff */
[----:B------:R-:W-:Y:S01]  /*1f20*/  ULDC UR7, c[0x0][0x284] ;  /* 0x0000a10000077ab9 */ /* 0x000fe20000000800 */
[----:B------:R-:W-:Y:S01]  /*1f30*/  SHF.R.U32.HI R5, RZ, 0x7, R18 ;  /* 0x00000007ff057819 */ /* 0x000fe20000011612 */
[----:B------:R-:W-:Y:S01]  /*1f40*/  UISETP.LT.U32.AND UP0, UPT, UR40, 0x9, UP0 ;  /* 0x000000092800788c */ /* 0x000fe20008701070 */
[----:B--2---:R-:W-:Y:S01]  /*1f50*/  LOP3.LUT R3, R0, 0x7, RZ, 0xc0, !PT ;  /* 0x0000000700037812 */ /* 0x004fe200078ec0ff */
[----:B------:R-:W-:Y:S01]  /*1f60*/  UISETP.GE.U32.AND UP1, UPT, UR40, 0x9, UPT ;  /* 0x000000092800788c */ /* 0x000fe2000bf26070 */
[----:B------:R-:W-:Y:S01]  /*1f70*/  LOP3.LUT R0, R5, 0x1, RZ, 0xc0, !PT ;  /* 0x0000000105007812 */ /* 0x000fe200078ec0ff */
[----:B------:R-:W-:Y:S01]  /*1f80*/  ULDC.64 UR8, c[0x0][0x5d0] ;  /* 0x0001740000087ab9 */ /* 0x000fe20000000a00 */
[----:B------:R-:W-:Y:S01]  /*1f90*/  SHF.R.S32.HI R14, RZ, 0x1f, R61 ;  /* 0x0000001fff0e7819 */ /* 0x000fe2000001143d */
[----:B------:R-:W-:Y:S01]  /*1fa0*/  UIMAD.WIDE.U32 UR4, UR39, 0x38e38e39, URZ ;  /* 0x38e38e39270478a5 */ /* 0x000fe2000f8e003f */
[----:B------:R-:W-:Y:S01]  /*1fb0*/  IADD3 R5, RZ, -R6, -R3 ;  /* 0x80000006ff057210 */ /* 0x000fe20007ffe803 */
[----:B------:R-:W-:Y:S01]  /*1fc0*/  IMAD.SHL.U32 R10, R0, 0x40, RZ ;  /* 0x00000040000a7824 */ /* 0x000fe200078e00ff */
[----:B------:R-:W-:-:S02]  /*1fd0*/  USEL UR6, URZ, 0x1, !UP0 ;  /* 0x000000013f067887 */ /* 0x000fc4000c000000 */
[----:B------:R-:W-:Y:S01]  /*1fe0*/  USHF.R.U32.HI UR4, URZ, 0x1, UR5 ;  /* 0x000000013f047899 */ /* 0x000fe20008011605 */
[----:B------:R-:W-:Y:S01]  /*1ff0*/  IMAD R0, R0, -0x40, R5 ;  /* 0xffffffc000007824 */ /* 0x000fe200078e0205 */
[----:B---3--:R-:W-:Y:S01]  /*2000*/  ISETP.GE.AND P0, PT, R7, R8, PT ;  /* 0x000000080700720c */ /* 0x008fe20003f06270 */
[----:B------:R-:W-:Y:S01]  /*2010*/  IMAD R12, R4, -0x2, R8 ;  /* 0xfffffffe040c7824 */ /* 0x000fe200078e0208 */
[----:B------:R-:W-:Y:S01]  /*2020*/  ULOP3.LUT UR38, UR38, UR6, URZ, 0x3c, !UPT ;  /* 0x0000000626267292 */ /* 0x000fe2000f8e3c3f */
[----:B------:R-:W-:Y:S01]  /*2030*/  IMAD.SHL.U32 R8, R18, 0x2, RZ ;  /* 0x0000000212087824 */ /* 0x000fe200078e00ff */
[----:B------:R-:W-:Y:S01]  /*2040*/  ISETP.GE.OR P0, PT, R13, UR7, P0 ;  /* 0x000000070d007c0c */ /* 0x000fe20008706670 */
[----:B------:R-:W-:Y:S01]  /*2050*/  IMAD R4, R14, UR8, RZ ;  /* 0x000000080e047c24 */ /* 0x000fe2000f8e02ff */
[----:B------:R-:W-:Y:S01]  /*2060*/  LOP3.LUT R3, R10, 0x40, R3, 0xe2, !PT ;  /* 0x000000400a037812 */ /* 0x000fe200078ee203 */
[----:B------:R-:W-:Y:S01]  /*2070*/  IMAD.WIDE R10, R59, 0x80, RZ ;  /* 0x000000803b0a7825 */ /* 0x000fe200078e02ff */
[----:B------:R-:W-:Y:S01]  /*2080*/  LOP3.LUT R8, R7, 0x6, R8, 0xf8, !PT ;  /* 0x0000000607087812 */ /* 0x000fe200078ef808 */
[----:B------:R-:W-:Y:S01]  /*2090*/  UIMAD UR39, UR4, -0x9, UR39 ;  /* 0xfffffff7042778a4 */ /* 0x000fe2000f8e0227 */
[----:B------:R-:W-:Y:S01]  /*20a0*/  IADD3 R20, -R13, UR7, R0 ;  /* 0x000000070d147c10 */ /* 0x000fe2000fffe100 */
[----:B------:R-:W-:Y:S01]  /*20b0*/  IMAD R15, R61, UR9, R4 ;  /* 0x000000093d0f7c24 */ /* 0x000fe2000f8e0204 */
[----:B------:R-:W-:Y:S01]  /*20c0*/  SHF.R.S32.HI R9, RZ, 0x1f, R8 ;  /* 0x0000001fff097819 */ /* 0x000fe20000011408 */
[----:B------:R-:W-:Y:S01]  /*20d0*/  @UP1 ULOP3.LUT UR38, UR38, 0x1, UR4, 0x78, !UPT ;  /* 0x0000000126261892 */ /* 0x000fe2000f8e7804 */
[----:B------:R-:W-:Y:S01]  /*20e0*/  LOP3.LUT R67, R10, R3, R6, 0xfe, !PT ;  /* 0x000000030a437212 */ /* 0x000fe200078efe06 */
[----:B------:R-:W-:-:S02]  /*20f0*/  IMAD.IADD R60, R12, 0x1, -R7 ;  /* 0x000000010c3c7824 */ /* 0x000fc400078e0a07 */
[----:B------:R-:W-:-:S04]  /*2100*/  IMAD.WIDE.U32 R4, R61, UR8, R8 ;  /* 0x000000083d047c25 */ /* 0x000fc8000f8e0008 */
[----:B------:R-:W-:Y:S02]  /*2110*/  IMAD.IADD R5, R5, 0x1, R15 ;  /* 0x0000000105057824 */ /* 0x000fe400078e020f */
[----:B------:R-:W-:Y:S01]  /*2120*/  IMAD.MOV.U32 R59, RZ, RZ, -0x1 ;  /* 0xffffffffff3b7424 */ /* 0x000fe200078e00ff */
[----:B------:R-:W-:Y:S06]  /*2130*/  @P0 BRA `(.L_x_35) ;  /* 0x0000001c00100947 */ /* 0x000fec0003800000 */
[----:B------:R-:W0:Y:S01]  /*2140*/  LDC.64 R12, c[0x0][0x5c8] ;  /* 0x00017200ff0c7b82 */ /* 0x000e220000000a00 */
[----:B------:R-:W-:Y:S01]  /*2150*/  ULDC.64 UR4, c[0x0][0x5c0] ;  /* 0x0001700000047ab9 */ /* 0x000fe20000000a00 */
[----:B------:R-:W-:Y:S01]  /*2160*/  BSSY B0, `(.L_x_35) ;  /* 0x00001c1000007945 */ /* 0x000fe20003800000 */
[-C--:B0-----:R-:W-:Y:S02]  /*2170*/  IMAD R0, R11, R12.reuse, RZ ;  /* 0x0000000c0b007224 */ /* 0x081fe400078e02ff */
[----:B------:R-:W-:-:S04]  /*2180*/  IMAD.WIDE.U32 R4, R67, R12, R4 ;  /* 0x0000000c43047225 */ /* 0x000fc800078e0004 */
[----:B------:R-:W-:Y:S01]  /*2190*/  IMAD R3, R67, R13, R0 ;  /* 0x0000000d43037224 */ /* 0x000fe200078e0200 */
[----:B------:R-:W-:-:S03]  /*21a0*/  IADD3 R6, P0, R4, UR4, RZ ;  /* 0x0000000404067c10 */ /* 0x000fc6000ff1e0ff */
[----:B------:R-:W-:Y:S01]  /*21b0*/  IMAD.IADD R3, R5, 0x1, R3 ;  /* 0x0000000105037824 */ /* 0x000fe200078e0203 */
[----:B------:R-:W-:-:S04]  /*21c0*/  LEA R4, P1, R12, R6, 0x3 ;  /* 0x000000060c047211 */ /* 0x000fc800078218ff */
[----:B------:R-:W-:Y:S02]  /*21d0*/  IADD3.X R7, R3, UR5, RZ, P0, !PT ;  /* 0x0000000503077c10 */ /* 0x000fe400087fe4ff */
[----:B-----5:R-:W-:Y:S02]  /*21e0*/  ISETP.NE.AND P0, PT, R57, RZ, PT ;  /* 0x000000ff3900720c */ /* 0x020fe40003f05270 */
[----:B------:R-:W-:-:S11]  /*21f0*/  LEA.HI.X R5, R12, R7, R13, 0x3, P1 ;  /* 0x000000070c057211 */ /* 0x000fd600008f1c0d */
[----:B------:R-:W-:Y:S05]  /*2200*/  @!P0 BRA `(.L_x_36) ;  /* 0x0000001400188947 */ /* 0x000fea0003800000 */
[----:B------:R-:W0:Y:S01]  /*2210*/  LDC.64 R62, c[0x0][0x5b0] ;  /* 0x00016c00ff3e7b82 */ /* 0x000e220000000a00 */
[----:B------:R-:W-:Y:S01]  /*2220*/  ULDC.64 UR4, c[0x0][0x5b8] ;  /* 0x00016e0000047ab9 */ /* 0x000fe20000000a00 */
[----:B------:R-:W-:Y:S01]  /*2230*/  ISETP.GE.AND P3, PT, R60, 0x1, PT ;  /* 0x000000013c00780c */ /* 0x000fe20003f66270 */
[----:B------:R-:W-:Y:S01]  /*2240*/  IMAD R0, R14, UR4, RZ ;  /* 0x000000040e007c24 */ /* 0x000fe2000f8e02ff */
[----:B------:R-:W-:Y:S01]  /*2250*/  BSSY B1, `(.L_x_37) ;  /* 0x000000e000017945 */ /* 0x000fe20003800000 */
[C---:B------:R-:W-:Y:S01]  /*2260*/  IMAD.WIDE.U32 R14, R61.reuse, UR4, R8 ;  /* 0x000000043d0e7c25 */ /* 0x040fe2000f8e0008 */
[----:B------:R-:W-:Y:S02]  /*2270*/  ISETP.LT.OR P1, PT, R20, 0x1, !P3 ;  /* 0x000000011400780c */ /* 0x000fe40005f21670 */
[----:B------:R-:W1:Y:S01]  /*2280*/  LDC.64 R64, c[0x0][0x5a8] ;  /* 0x00016a00ff407b82 */ /* 0x000e620000000a00 */
[----:B------:R-:W-:Y:S02]  /*2290*/  IMAD R13, R61, UR5, R0 ;  /* 0x000000053d0d7c24 */ /* 0x000fe4000f8e0200 */
[----:B------:R-:W-:-:S02]  /*22a0*/  IMAD.MOV.U32 R12, RZ, RZ, R14 ;  /* 0x000000ffff0c7224 */ /* 0x000fc400078e000e */
[----:B------:R-:W-:Y:S02]  /*22b0*/  IMAD.IADD R13, R15, 0x1, R13 ;  /* 0x000000010f0d7824 */ /* 0x000fe400078e020d */
[-C--:B0-----:R-:W-:Y:S02]  /*22c0*/  IMAD R10, R11, R62.reuse, RZ ;  /* 0x0000003e0b0a7224 */ /* 0x081fe400078e02ff */
[----:B------:R-:W-:-:S04]  /*22d0*/  IMAD.WIDE.U32 R8, R67, R62, R12 ;  /* 0x0000003e43087225 */ /* 0x000fc800078e000c */
[----:B------:R-:W-:Y:S01]  /*22e0*/  IMAD R21, R67, R63, R10 ;  /* 0x0000003f43157224 */ /* 0x000fe200078e020a */
[----:B-1----:R-:W-:-:S04]  /*22f0*/  IADD3 R8, P0, R8, R64, RZ ;  /* 0x0000004008087210 */ /* 0x002fc80007f1e0ff */
[----:B------:R-:W-:Y:S01]  /*2300*/  IADD3.X R9, R65, R9, R21, P0, !PT ;  /* 0x0000000941097210 */ /* 0x000fe200007fe415 */
[----:B------:R-:W-:Y:S08]  /*2310*/  @P1 BRA `(.L_x_38) ;  /* 0x0000000000041947 */ /* 0x000ff00003800000 */
[----:B------:R0:W5:Y:S02]  /*2320*/  LDG.E.U8 R58, desc[UR36][R8.64] ;  /* 0x00000024083a7981 */ /* 0x000164000c1e1100 */
.L_x_38:
[----:B------:R-:W-:Y:S05]  /*2330*/  BSYNC B1 ;  /* 0x0000000000017941 */ /* 0x000fea0003800000 */
.L_x_37:
[----:B-----5:R-:W-:Y:S01]  /*2340*/  LOP3.LUT R0, R58, 0xffff, RZ, 0xc0, !PT ;  /* 0x0000ffff3a007812 */ /* 0x020fe200078ec0ff */
[----:B------:R-:W-:Y:S01]  /*2350*/  IMAD.SHL.U32 R10, R62, 0x8, RZ ;  /* 0x000000083e0a7824 */ /* 0x000fe200078e00ff */
[----:B------:R-:W-:Y:S01]  /*2360*/  ISETP.GE.AND P2, PT, R60, 0x2, PT ;  /* 0x000000023c00780c */ /* 0x000fe20003f46270 */
[----:B------:R-:W-:Y:S01]  /*2370*/  BSSY B1, `(.L_x_39) ;  /* 0x000000e000017945 */ /* 0x000fe20003800000 */
[----:B------:R-:W-:Y:S02]  /*2380*/  PRMT R0, R0, 0x8880, RZ ;  /* 0x0000888000007816 */ /* 0x000fe400000000ff */
[----:B------:R-:W-:Y:S02]  /*2390*/  ISETP.LT.OR P0, PT, R20, 0x1, !P2 ;  /* 0x000000011400780c */ /* 0x000fe40005701670 */
[----:B------:R-:W-:Y:S01]  /*23a0*/  SHF.L.U64.HI R11, R62, 0x3, R63 ;  /* 0x000000033e0b7819 */ /* 0x000fe2000001023f */
[----:B------:R-:W-:-:S04]  /*23b0*/  IMAD R3, R0, R57, RZ ;  /* 0x0000003900037224 */ /* 0x000fc800078e02ff */
[----:B------:R-:W-:Y:S02]  /*23c0*/  @!P1 IMAD R15, R24, R56, R3 ;  /* 0x00000038180f9224 */ /* 0x000fe400078e0203 */
[----:B------:R-:W-:-:S03]  /*23d0*/  IMAD.WIDE.U32 R10, R67, R62, R10 ;  /* 0x0000003e430a7225 */ /* 0x000fc600078e000a */
[----:B------:R1:W-:Y:S01]  /*23e0*/  @!P1 STG.E.U8 desc[UR36][R6.64], R15 ;  /* 0x0000000f06009986 */ /* 0x0003e2000c101124 */
[----:B------:R-:W-:Y:S01]  /*23f0*/  IADD3 R10, P4, P5, R14, R64, R10 ;  /* 0x000000400e0a7210 */ /* 0x000fe20007d9e00a */
[----:B------:R-:W-:Y:S01]  /*2400*/  IMAD.IADD R14, R21, 0x1, R11 ;  /* 0x00000001150e7824 */ /* 0x000fe200078e020b */
[----:B------:R-:W-:Y:S11]  /*2410*/  @P0 BRA `(.L_x_40) ;  /* 0x00000000000c0947 */ /* 0x000ff60003800000 */
[----:B------:R-:W2:Y:S02]  /*2420*/  LDG.E.U8 R58, desc[UR36][R8.64+0x1] ;  /* 0x00000124083a7981 */ /* 0x000ea4000c1e1100 */
[----:B--2---:R-:W-:-:S05]  /*2430*/  PRMT R0, R58, 0x8880, RZ ;  /* 0x000088803a007816 */ /* 0x004fca00000000ff */
[----:B------:R-:W-:-:S07]  /*2440*/  IMAD R3, R0, R57, RZ ;  /* 0x0000003900037224 */ /* 0x000fce00078e02ff */
.L_x_40:
[----:B------:R-:W-:Y:S05]  /*2450*/  BSYNC B1 ;  /* 0x0000000000017941 */ /* 0x000fea0003800000 */
.L_x_39:
[----:B------:R-:W-:Y:S01]  /*2460*/  ISETP.LT.OR P3, PT, R20, 0x9, !P3 ;  /* 0x000000091400780c */ /* 0x000fe20005f61670 */
[----:B------:R-:W-:Y:S01]  /*2470*/  @!P0 IMAD R25, R25, R56, R3 ;  /* 0x0000003819198224 */ /* 0x000fe200078e0203 */
[C---:B------:R-:W-:Y:S01]  /*2480*/  ISETP.GE.AND P1, PT, R60.reuse, 0x9, PT ;  /* 0x000000093c00780c */ /* 0x040fe20003f26270 */
[----:B------:R-:W-:Y:S01]  /*2490*/  BSSY B1, `(.L_x_41) ;  /* 0x000000b000017945 */ /* 0x000fe20003800000 */
[----:B------:R-:W-:Y:S02]  /*24a0*/  IADD3.X R11, R13, R65, R14, P4, P5 ;  /* 0x000000410d0b7210 */ /* 0x000fe400027ea40e */
[----:B------:R2:W-:Y:S01]  /*24b0*/  @!P0 STG.E.U8 desc[UR36][R6.64+0x1], R25 ;  /* 0x0000011906008986 */ /* 0x0005e2000c101124 */
[----:B------:R-:W-:Y:S02]  /*24c0*/  ISETP.GE.AND P0, PT, R60, 0xa, PT ;  /* 0x0000000a3c00780c */ /* 0x000fe40003f06270 */
[C---:B------:R-:W-:Y:S02]  /*24d0*/  ISETP.LT.OR P2, PT, R20.reuse, 0x9, !P2 ;  /* 0x000000091400780c */ /* 0x040fe40005741670 */
[----:B------:R-:W-:-:S02]  /*24e0*/  ISETP.LT.OR P5, PT, R20, 0x1, !P1 ;  /* 0x000000011400780c */ /* 0x000fc40004fa1670 */
[----:B------:R-:W-:Y:S01]  /*24f0*/  ISETP.LT.OR P4, PT, R20, 0x1, !P0 ;  /* 0x000000011400780c */ /* 0x000fe20004781670 */
[----:B------:R-:W-:-:S12]  /*2500*/  @P3 BRA `(.L_x_42) ;  /* 0x00000000000c3947 */ /* 0x000fd80003800000 */
[----:B------:R-:W3:Y:S02]  /*2510*/  LDG.E.U8 R58, desc[UR36][R10.64] ;  /* 0x000000240a3a7981 */ /* 0x000ee4000c1e1100 */
[----:B---3--:R-:W-:-:S05]  /*2520*/  PRMT R0, R58, 0x8880, RZ ;  /* 0x000088803a007816 */ /* 0x008fca00000000ff */
[----:B------:R-:W-:-:S07]  /*2530*/  IMAD R3, R0, R57, RZ ;  /* 0x0000003900037224 */ /* 0x000fce00078e02ff */
.L_x_42:
[----:B------:R-:W-:Y:S05]  /*2540*/  BSYNC B1 ;  /* 0x0000000000017941 */ /* 0x000fea0003800000 */
.L_x_41:
[----:B------:R-:W-:Y:S01]  /*2550*/  @!P3 IMAD R13, R26, R56, R3 ;  /* 0x000000381a0db224 */ /* 0x000fe200078e0203 */
[----:B------:R-:W-:Y:S04]  /*2560*/  BSSY B1, `(.L_x_43) ;  /* 0x0000006000017945 */ /* 0x000fe80003800000 */
[----:B------:R3:W-:Y:S01]  /*2570*/  @!P3 STG.E.U8 desc[UR36][R4.64], R13 ;  /* 0x0000000d0400b986 */ /* 0x0007e2000c101124 */
[----:B------:R-:W-:Y:S05]  /*2580*/  @P2 BRA `(.L_x_44) ;  /* 0x00000000000c2947 */ /* 0x000fea0003800000 */
[----:B------:R-:W4:Y:S02]  /*2590*/  LDG.E.U8 R58, desc[UR36][R10.64+0x1] ;  /* 0x000001240a3a7981 */ /* 0x000f24000c1e1100 */
[----:B----4-:R-:W-:-:S05]  /*25a0*/  PRMT R0, R58, 0x8880, RZ ;  /* 0x000088803a007816 */ /* 0x010fca00000000ff */
[----:B------:R-:W-:-:S07]  /*25b0*/  IMAD R3, R0, R57, RZ ;  /* 0x0000003900037224 */ /* 0x000fce00078e02ff */
.L_x_44:
[----:B------:R-:W-:Y:S05]  /*25c0*/  BSYNC B1 ;  /* 0x0000000000017941 */ /* 0x000fea0003800000 */
.L_x_43:
[----:B------:R-:W-:Y:S01]  /*25d0*/  @!P2 IMAD R27, R27, R56, R3 ;  /* 0x000000381b1ba224 */ /* 0x000fe200078e0203 */
[----:B------:R-:W-:Y:S04]  /*25e0*/  BSSY B1, `(.L_x_45) ;  /* 0x0000006000017945 */ /* 0x000fe80003800000 */
[----:B------:R4:W-:Y:S01]  /*25f0*/  @!P2 STG.E.U8 desc[UR36][R4.64+0x1], R27 ;  /* 0x0000011b0400a986 */ /* 0x0009e2000c101124 */
[----:B------:R-:W-:Y:S05]  /*2600*/  @P5 BRA `(.L_x_46) ;  /* 0x00000000000c5947 */ /* 0x000fea0003800000 */
[----:B------:R-:W5:Y:S02]  /*2610*/  LDG.E.U8 R58, desc[UR36][R8.64+0x8] ;  /* 0x00000824083a7981 */ /* 0x000f64000c1e1100 */
[----:B-----5:R-:W-:-:S05]  /*2620*/  PRMT R0, R58, 0x8880, RZ ;  /* 0x000088803a007816 */ /* 0x020fca00000000ff */
[----:B------:R-:W-:-:S07]  /*2630*/  IMAD R3, R0, R57, RZ ;  /* 0x0000003900037224 */ /* 0x000fce00078e02ff */
.L_x_46:
[----:B------:R-:W-:Y:S05]  /*2640*/  BSYNC B1 ;  /* 0x0000000000017941 */ /* 0x000fea0003800000 */
.L_x_45:
[----:B---3--:R-:W-:Y:S01]  /*2650*/  @!P5 IMAD R13, R28, R56, R3 ;  /* 0x000000381c0dd224 */ /* 0x008fe200078e0203 */
[----:B------:R-:W-:Y:S04]  /*2660*/  BSSY B1, `(.L_x_47) ;  /* 0x0000006000017945 */ /* 0x000fe80003800000 */
[----:B------:R3:W-:Y:S01]  /*2670*/  @!P5 STG.E.U8 desc[UR36][R6.64+0x8], R13 ;  /* 0x0000080d0600d986 */ /* 0x0007e2000c101124 */
[----:B------:R-:W-:Y:S05]  /*2680*/  @P4 BRA `(.L_x_48) ;  /* 0x00000000000c4947 */ /* 0x000fea0003800000 */
[----:B------:R-:W5:Y:S02]  /*2690*/  LDG.E.U8 R58, desc[UR36][R8.64+0x9] ;  /* 0x00000924083a7981 */ /* 0x000f64000c1e1100 */
[----:B-----5:R-:W-:-:S05]  /*26a0*/  PRMT R0, R58, 0x8880, RZ ;  /* 0x000088803a007816 */ /* 0x020fca00000000ff */
[----:B------:R-:W-:-:S07]  /*26b0*/  IMAD R3, R0, R57, RZ ;  /* 0x0000003900037224 */ /* 0x000fce00078e02ff */
.L_x_48:
[----:B------:R-:W-:Y:S05]  /*26c0*/  BSYNC B1 ;  /* 0x0000000000017941 */ /* 0x000fea0003800000 */
.L_x_47:
[----:B------:R-:W-:Y:S01]  /*26d0*/  ISETP.LT.OR P1, PT, R20, 0x9, !P1 ;  /* 0x000000091400780c */ /* 0x000fe20004f21670 */
[----:B------:R-:W-:Y:S01]  /*26e0*/  @!P4 IMAD R29, R29, R56, R3 ;  /* 0x000000381d1dc224 */ /* 0x000fe200078e0203 */
[C---:B------:R-:W-:Y:S01]  /*26f0*/  ISETP.GE.AND P3, PT, R60.reuse, 0x11, PT ;  /* 0x000000113c00780c */ /* 0x040fe20003f66270 */
[----:B------:R-:W-:Y:S01]  /*2700*/  BSSY B1, `(.L_x_49) ;  /* 0x000000a000017945 */ /* 0x000fe20003800000 */
[----:B------:R-:W-:Y:S02]  /*2710*/  ISETP.GE.AND P2, PT, R60, 0x12, PT ;  /* 0x000000123c00780c */ /* 0x000fe40003f46270 */
[----:B------:R0:W-:Y:S01]  /*2720*/  @!P4 STG.E.U8 desc[UR36][R6.64+0x9], R29 ;  /* 0x0000091d0600c986 */ /* 0x0001e2000c101124 */
[C---:B------:R-:W-:Y:S02]  /*2730*/  ISETP.LT.OR P0, PT, R20.reuse, 0x9, !P0 ;  /* 0x000000091400780c */ /* 0x040fe40004701670 */
[C---:B------:R-:W-:Y:S02]  /*2740*/  ISETP.LT.OR P5, PT, R20.reuse, 0x1, !P3 ;  /* 0x000000011400780c */ /* 0x040fe40005fa1670 */
[----:B------:R-:W-:-:S02]  /*2750*/  ISETP.LT.OR P4, PT, R20, 0x1, !P2 ;  /* 0x000000011400780c */ /* 0x000fc40005781670 */
[----:B------:R-:W-:Y:S11]  /*2760*/  @P1 BRA `(.L_x_50) ;  /* 0x00000000000c1947 */ /* 0x000ff60003800000 */
[----:B------:R-:W5:Y:S02]  /*2770*/  LDG.E.U8 R58, desc[UR36][R10.64+0x8] ;  /* 0x000008240a3a7981 */ /* 0x000f64000c1e1100 */
[----:B-----5:R-:W-:-:S05]  /*2780*/  PRMT R0, R58, 0x8880, RZ ;  /* 0x000088803a007816 */ /* 0x020fca00000000ff */
[----:B------:R-:W-:-:S07]  /*2790*/  IMAD R3, R0, R57, RZ ;  /* 0x0000003900037224 */ /* 0x000fce00078e02ff */
.L_x_50:
[----:B------:R-:W-:Y:S05]  /*27a0*/  BSYNC B1 ;  /* 0x0000000000017941 */ /* 0x000fea0003800000 */
.L_x_49:
[----:B---3--:R-:W-:Y:S01]  /*27b0*/  @!P1 IMAD R13, R30, R56, R3 ;  /* 0x000000381e0d9224 */ /* 0x008fe200078e0203 */
[----:B------:R-:W-:Y:S04]  /*27c0*/  BSSY B1, `(.L_x_51) ;  /* 0x0000006000017945 */ /* 0x000fe80003800000 */
[----:B------:R3:W-:Y:S01]  /*27d0*/  @!P1 STG.E.U8 desc[UR36][R4.64+0x8], R13 ;  /* 0x0000080d04009986 */ /* 0x0007e2000c101124 */
[----:B------:R-:W-:Y:S05]  /*27e0*/  @P0 BRA `(.L_x_52) ;  /* 0x00000000000c0947 */ /* 0x000fea0003800000 */
[----:B------:R-:W5:Y:S02]  /*27f0*/  LDG.E.U8 R58, desc[UR36][R10.64+0x9] ;  /* 0x000009240a3a7981 */ /* 0x000f64000c1e1100 */
[----:B-----5:R-:W-:-:S05]  /*2800*/  PRMT R0, R58, 0x8880, RZ ;  /* 0x000088803a007816 */ /* 0x020fca00000000ff */
[----:B------:R-:W-:-:S07]  /*2810*/  IMAD R3, R0, R57, RZ ;  /* 0x0000003900037224 */ /* 0x000fce00078e02ff */
.L_x_52:
[----:B------:R-:W-:Y:S05]  /*2820*/  BSYNC B1 ;  /* 0x0000000000017941 */ /* 0x000fea0003800000 */
.L_x_51:
[----:B------:R-:W-:Y:S01]  /*2830*/  @!P0 IMAD R31, R31, R56, R3 ;  /* 0x000000381f1f8224 */ /* 0x000fe200078e0203 */
[----:B------:R-:W-:Y:S04]  /*2840*/  BSSY B1, `(.L_x_53) ;  /* 0x0000006000017945 */ /* 0x000fe80003800000 */
[----:B------:R0:W-:Y:S01]  /*2850*/  @!P0 STG.E.U8 desc[UR36][R4.64+0x9], R31 ;  /* 0x0000091f04008986 */ /* 0x0001e2000c101124 */
[----:B------:R-:W-:Y:S05]  /*2860*/  @P5 BRA `(.L_x_54) ;  /* 0x00000000000c5947 */ /* 0x000fea0003800000 */
[----:B------:R-:W5:Y:S02]  /*2870*/  LDG.E.U8 R58, desc[UR36][R8.64+0x10] ;  /* 0x00001024083a7981 */ /* 0x000f64000c1e1100 */
[----:B-----5:R-:W-:-:S05]  /*2880*/  PRMT R0, R58, 0x8880, RZ ;  /* 0x000088803a007816 */ /* 0x020fca00000000ff */
[----:B------:R-:W-:-:S07]  /*2890*/  IMAD R3, R0, R57, RZ ;  /* 0x0000003900037224 */ /* 0x000fce00078e02ff */
.L_x_54:
[----:B------:R-:W-:Y:S05]  /*28a0*/  BSYNC B1 ;  /* 0x0000000000017941 */ /* 0x000fea0003800000 */
.L_x_53:
[----:B---3--:R-:W-:Y:S01]  /*28b0*/  @!P5 IMAD R13, R32, R56, R3 ;  /* 0x00000038200dd224 */ /* 0x008fe200078e0203 */
[----:B------:R-:W-:Y:S04]  /*28c0*/  BSSY B1, `(.L_x_55) ;  /* 0x0000006000017945 */ /* 0x000fe80003800000 */
[----:B------:R3:W-:Y:S01]  /*28d0*/  @!P5 STG.E.U8 desc[UR36][R6.64+0x10], R13 ;  /* 0x0000100d0600d986 */ /* 0x0007e2000c101124 */
[----:B------:R-:W-:Y:S05]  /*28e0*/  @P4 BRA `(.L_x_56) ;  /* 0x00000000000c4947 */ /* 0x000fea0003800000 */
[----:B------:R-:W5:Y:S02]  /*28f0*/  LDG.E.U8 R58, desc[UR36][R8.64+0x11] ;  /* 0x00001124083a7981 */ /* 0x000f64000c1e1100 */
[----:B-----5:R-:W-:-:S05]  /*2900*/  PRMT R0, R58, 0x8880, RZ ;  /* 0x000088803a007816 */ /* 0x020fca00000000ff */
[----:B------:R-:W-:-:S07]  /*2910*/  IMAD R3, R0, R57, RZ ;  /* 0x0000003900037224 */ /* 0x000fce00078e02ff */
.L_x_56:
[----:B------:R-:W-:Y:S05]  /*2920*/  BSYNC B1 ;  /* 0x0000000000017941 */ /* 0x000fea0003800000 */
.L_x_55:
        /* <DEDUP_REMOVED lines=13> */
.L_x_58:
[----:B------:R-:W-:Y:S05]  /*2a00*/  BSYNC B1 ;  /* 0x0000000000017941 */ /* 0x000fea0003800000 */
.L_x_57:
[----:B---3--:R-:W-:Y:S01]  /*2a10*/  @!P3 IMAD R13, R34, R56, R3 ;  /* 0x00000038220db224 */ /* 0x008fe200078e0203 */
[----:B------:R-:W-:Y:S04]  /*2a20*/  BSSY B1, `(.L_x_59) ;  /* 0x0000006000017945 */ /* 0x000fe80003800000 */
[----:B------:R3:W-:Y:S01]  /*2a30*/  @!P3 STG.E.U8 desc[UR36][R4.64+0x10], R13 ;  /* 0x0000100d0400b986 */ /* 0x0007e2000c101124 */
[----:B------:R-:W-:Y:S05]  /*2a40*/  @P2 BRA `(.L_x_60) ;  /* 0x00000000000c2947 */ /* 0x000fea0003800000 */
[----:B------:R-:W5:Y:S02]  /*2a50*/  LDG.E.U8 R58, desc[UR36][R10.64+0x11] ;  /* 0x000011240a3a7981 */ /* 0x000f64000c1e1100 */
[----:B-----5:R-:W-:-:S05]  /*2a60*/  PRMT R0, R58, 0x8880, RZ ;  /* 0x000088803a007816 */ /* 0x020fca00000000ff */
[----:B------:R-:W-:-:S07]  /*2a70*/  IMAD R3, R0, R57, RZ ;  /* 0x0000003900037224 */ /* 0x000fce00078e02ff */
.L_x_60:
[----:B------:R-:W-:Y:S05]  /*2a80*/  BSYNC B1 ;  /* 0x0000000000017941 */ /* 0x000fea0003800000 */
.L_x_59:
[----:B------:R-:W-:Y:S01]  /*2a90*/  @!P2 IMAD R35, R35, R56, R3 ;  /* 0x000000382323a224 */ /* 0x000fe200078e0203 */
[----:B------:R-:W-:Y:S04]  /*2aa0*/  BSSY B1, `(.L_x_61) ;  /* 0x0000006000017945 */ /* 0x000fe80003800000 */
[----:B------:R0:W-:Y:S01]  /*2ab0*/  @!P2 STG.E.U8 desc[UR36][R4.64+0x11], R35 ;  /* 0x000011230400a986 */ /* 0x0001e2000c101124 */
[----:B------:R-:W-:Y:S05]  /*2ac0*/  @P5 BRA `(.L_x_62) ;  /* 0x00000000000c5947 */ /* 0x000fea0003800000 */
[----:B------:R-:W5:Y:S02]  /*2ad0*/  LDG.E.U8 R58, desc[UR36][R8.64+0x18] ;  /* 0x00001824083a7981 */ /* 0x000f64000c1e1100 */
[----:B-----5:R-:W-:-:S05]  /*2ae0*/  PRMT R0, R58, 0x8880, RZ ;  /* 0x000088803a007816 */ /* 0x020fca00000000ff */
[----:B------:R-:W-:-:S07]  /*2af0*/  IMAD R3, R0, R57, RZ ;  /* 0x0000003900037224 */ /* 0x000fce00078e02ff */
.L_x_62:
[----:B------:R-:W-:Y:S05]  /*2b00*/  BSYNC B1 ;  /* 0x0000000000017941 */ /* 0x000fea0003800000 */
.L_x_61:
[----:B---3--:R-:W-:Y:S01]  /*2b10*/  @!P5 IMAD R13, R36, R56, R3 ;  /* 0x00000038240dd224 */ /* 0x008fe200078e0203 */
[----:B------:R-:W-:Y:S04]  /*2b20*/  BSSY B1, `(.L_x_63) ;  /* 0x0000006000017945 */ /* 0x000fe80003800000 */
[----:B------:R3:W-:Y:S01]  /*2b30*/  @!P5 STG.E.U8 desc[UR36][R6.64+0x18], R13 ;  /* 0x0000180d0600d986 */ /* 0x0007e2000c101124 */
[----:B------:R-:W-:Y:S05]  /*2b40*/  @P4 BRA `(.L_x_64) ;  /* 0x00000000000c4947 */ /* 0x000fea0003800000 */
[----:B------:R-:W5:Y:S02]  /*2b50*/  LDG.E.U8 R58, desc[UR36][R8.64+0x19] ;  /* 0x00001924083a7981 */ /* 0x000f64000c1e1100 */
[----:B-----5:R-:W-:-:S05]  /*2b60*/  PRMT R0, R58, 0x8880, RZ ;  /* 0x000088803a007816 */ /* 0x020fca00000000ff */
[----:B------:R-:W-:-:S07]  /*2b70*/  IMAD R3, R0, R57, RZ ;  /* 0x0000003900037224 */ /* 0x000fce00078e02ff */
.L_x_64:
[----:B------:R-:W-:Y:S05]  /*2b80*/  BSYNC B1 ;  /* 0x0000000000017941 */ /* 0x000fea0003800000 */
.L_x_63:
        /* <DEDUP_REMOVED lines=13> */
.L_x_66:
[----:B------:R-:W-:Y:S05]  /*2c60*/  BSYNC B1 ;  /* 0x0000000000017941 */ /* 0x000fea0003800000 */
.L_x_65:
[----:B---3--:R-:W-:Y:S01]  /*2c70*/  @!P1 IMAD R13, R38, R56, R3 ;  /* 0x00000038260d9224 */ /* 0x008fe200078e0203 */
[----:B------:R-:W-:Y:S04]  /*2c80*/  BSSY B1, `(.L_x_67) ;  /* 0x0000006000017945 */ /* 0x000fe80003800000 */
[----:B------:R3:W-:Y:S01]  /*2c90*/  @!P1 STG.E.U8 desc[UR36][R4.64+0x18], R13 ;  /* 0x0000180d04009986 */ /* 0x0007e2000c101124 */
[----:B------:R-:W-:Y:S05]  /*2ca0*/  @P4 BRA `(.L_x_68) ;  /* 0x00000000000c4947 */ /* 0x000fea0003800000 */
[----:B------:R-:W5:Y:S02]  /*2cb0*/  LDG.E.U8 R58, desc[UR36][R10.64+0x19] ;  /* 0x000019240a3a7981 */ /* 0x000f64000c1e1100 */
[----:B-----5:R-:W-:-:S05]  /*2cc0*/  PRMT R0, R58, 0x8880, RZ ;  /* 0x000088803a007816 */ /* 0x020fca00000000ff */
[----:B------:R-:W-:-:S07]  /*2cd0*/  IMAD R3, R0, R57, RZ ;  /* 0x0000003900037224 */ /* 0x000fce00078e02ff */
.L_x_68:
[----:B------:R-:W-:Y:S05]  /*2ce0*/  BSYNC B1 ;  /* 0x0000000000017941 */ /* 0x000fea0003800000 */
.L_x_67:
[----:B------:R-:W-:Y:S01]  /*2cf0*/  @!P4 IMAD R39, R39, R56, R3 ;  /* 0x000000382727c224 */ /* 0x000fe200078e0203 */
[----:B------:R-:W-:Y:S04]  /*2d00*/  BSSY B1, `(.L_x_69) ;  /* 0x0000006000017945 */ /* 0x000fe80003800000 */
[----:B------:R0:W-:Y:S01]  /*2d10*/  @!P4 STG.E.U8 desc[UR36][R4.64+0x19], R39 ;  /* 0x000019270400c986 */ /* 0x0001e2000c101124 */
[----:B------:R-:W-:Y:S05]  /*2d20*/  @P5 BRA `(.L_x_70) ;  /* 0x00000000000c5947 */ /* 0x000fea0003800000 */
[----:B------:R-:W5:Y:S02]  /*2d30*/  LDG.E.U8 R58, desc[UR36][R8.64+0x20] ;  /* 0x00002024083a7981 */ /* 0x000f64000c1e1100 */
[----:B-----5:R-:W-:-:S05]  /*2d40*/  PRMT R0, R58, 0x8880, RZ ;  /* 0x000088803a007816 */ /* 0x020fca00000000ff */
[----:B------:R-:W-:-:S07]  /*2d50*/  IMAD R3, R0, R57, RZ ;  /* 0x0000003900037224 */ /* 0x000fce00078e02ff */
.L_x_70:
[----:B------:R-:W-:Y:S05]  /*2d60*/  BSYNC B1 ;  /* 0x0000000000017941 */ /* 0x000fea0003800000 */
.L_x_69:
[----:B---3--:R-:W-:Y:S01]  /*2d70*/  @!P5 IMAD R13, R40, R56, R3 ;  /* 0x00000038280dd224 */ /* 0x008fe200078e0203 */
[----:B------:R-:W-:Y:S04]  /*2d80*/  BSSY B1, `(.L_x_71) ;  /* 0x0000006000017945 */ /* 0x000fe80003800000 */
[----:B------:R3:W-:Y:S01]  /*2d90*/  @!P5 STG.E.U8 desc[UR36][R6.64+0x20], R13 ;  /* 0x0000200d0600d986 */ /* 0x0007e2000c101124 */
[----:B------:R-:W-:Y:S05]  /*2da0*/  @P0 BRA `(.L_x_72) ;  /* 0x00000000000c0947 */ /* 0x000fea0003800000 */
[----:B------:R-:W5:Y:S02]  /*2db0*/  LDG.E.U8 R58, desc[UR36][R8.64+0x21] ;  /* 0x00002124083a7981 */ /* 0x000f64000c1e1100 */
[----:B-----5:R-:W-:-:S05]  /*2dc0*/  PRMT R0, R58, 0x8880, RZ ;  /* 0x000088803a007816 */ /* 0x020fca00000000ff */
[----:B------:R-:W-:-:S07]  /*2dd0*/  IMAD R3, R0, R57, RZ ;  /* 0x0000003900037224 */ /* 0x000fce00078e02ff */
.L_x_72:
[----:B------:R-:W-:Y:S05]  /*2de0*/  BSYNC B1 ;  /* 0x0000000000017941 */ /* 0x000fea0003800000 */
.L_x_71:
        /* <DEDUP_REMOVED lines=13> */
.L_x_74:
[----:B------:R-:W-:Y:S05]  /*2ec0*/  BSYNC B1 ;  /* 0x0000000000017941 */ /* 0x000fea0003800000 */
.L_x_73:
[----:B---3--:R-:W-:Y:S01]  /*2ed0*/  @!P3 IMAD R13, R42, R56, R3 ;  /* 0x000000382a0db224 */ /* 0x008fe200078e0203 */
[----:B------:R-:W-:Y:S04]  /*2ee0*/  BSSY B1, `(.L_x_75) ;  /* 0x0000006000017945 */ /* 0x000fe80003800000 */
[----:B------:R3:W-:Y:S01]  /*2ef0*/  @!P3 STG.E.U8 desc[UR36][R4.64+0x20], R13 ;  /* 0x0000200d0400b986 */ /* 0x0007e2000c101124 */
[----:B------:R-:W-:Y:S05]  /*2f00*/  @P2 BRA `(.L_x_76) ;  /* 0x00000000000c2947 */ /* 0x000fea0003800000 */
[----:B------:R-:W5:Y:S02]  /*2f10*/  LDG.E.U8 R58, desc[UR36][R10.64+0x21] ;  /* 0x000021240a3a7981 */ /* 0x000f64000c1e1100 */
[----:B-----5:R-:W-:-:S05]  /*2f20*/  PRMT R0, R58, 0x8880, RZ ;  /* 0x000088803a007816 */ /* 0x020fca00000000ff */
[----:B------:R-:W-:-:S07]  /*2f30*/  IMAD R3, R0, R57, RZ ;  /* 0x0000003900037224 */ /* 0x000fce00078e02ff */
.L_x_76:
[----:B------:R-:W-:Y:S05]  /*2f40*/  BSYNC B1 ;  /* 0x0000000000017941 */ /* 0x000fea0003800000 */
.L_x_75:
[----:B------:R-:W-:Y:S01]  /*2f50*/  @!P2 IMAD R43, R43, R56, R3 ;  /* 0x000000382b2ba224 */ /* 0x000fe200078e0203 */
[----:B------:R-:W-:Y:S04]  /*2f60*/  BSSY B1, `(.L_x_77) ;  /* 0x0000006000017945 */ /* 0x000fe80003800000 */
[----:B------:R0:W-:Y:S01]  /*2f70*/  @!P2 STG.E.U8 desc[UR36][R4.64+0x21], R43 ;  /* 0x0000212b0400a986 */ /* 0x0001e2000c101124 */
[----:B------:R-:W-:Y:S05]  /*2f80*/  @P0 BRA `(.L_x_78) ;  /* 0x00000000000c0947 */ /* 0x000fea0003800000 */
[----:B------:R-:W5:Y:S02]  /*2f90*/  LDG.E.U8 R58, desc[UR36][R8.64+0x28] ;  /* 0x00002824083a7981 */ /* 0x000f64000c1e1100 */
[----:B-----5:R-:W-:-:S05]  /*2fa0*/  PRMT R0, R58, 0x8880, RZ ;  /* 0x000088803a007816 */ /* 0x020fca00000000ff */
[----:B------:R-:W-:-:S07]  /*2fb0*/  IMAD R3, R0, R57, RZ ;  /* 0x0000003900037224 */ /* 0x000fce00078e02ff */
.L_x_78:
[----:B------:R-:W-:Y:S05]  /*2fc0*/  BSYNC B1 ;  /* 0x0000000000017941 */ /* 0x000fea0003800000 */
.L_x_77:
[----:B---3--:R-:W-:Y:S01]  /*2fd0*/  @!P0 IMAD R13, R44, R56, R3 ;  /* 0x000000382c0d8224 */ /* 0x008fe200078e0203 */
[----:B------:R-:W-:Y:S04]  /*2fe0*/  BSSY B1, `(.L_x_79) ;  /* 0x0000006000017945 */ /* 0x000fe80003800000 */
[----:B------:R3:W-:Y:S01]  /*2ff0*/  @!P0 STG.E.U8 desc[UR36][R6.64+0x28], R13 ;  /* 0x0000280d06008986 */ /* 0x0007e2000c101124 */
[----:B------:R-:W-:Y:S05]  /*3000*/  @P5 BRA `(.L_x_80) ;  /* 0x00000000000c5947 */ /* 0x000fea0003800000 */
[----:B------:R-:W5:Y:S02]  /*3010*/  LDG.E.U8 R58, desc[UR36][R8.64+0x29] ;  /* 0x00002924083a7981 */ /* 0x000f64000c1e1100 */
[----:B-----5:R-:W-:-:S05]  /*3020*/  PRMT R0, R58, 0x8880, RZ ;  /* 0x000088803a007816 */ /* 0x020fca00000000ff */
[----:B------:R-:W-:-:S07]  /*3030*/  IMAD R3, R0, R57, RZ ;  /* 0x0000003900037224 */ /* 0x000fce00078e02ff */
.L_x_80:
[----:B------:R-:W-:Y:S05]  /*3040*/  BSYNC B1 ;  /* 0x0000000000017941 */ /* 0x000fea0003800000 */
.L_x_79:
        /* <DEDUP_REMOVED lines=13> */
.L_x_82:
[----:B------:R-:W-:Y:S05]  /*3120*/  BSYNC B1 ;  /* 0x0000000000017941 */ /* 0x000fea0003800000 */
.L_x_81:
[----:B---3--:R-:W-:Y:S01]  /*3130*/  @!P4 IMAD R13, R46, R56, R3 ;  /* 0x000000382e0dc224 */ /* 0x008fe200078e0203 */
[----:B------:R-:W-:Y:S04]  /*3140*/  BSSY B1, `(.L_x_83) ;  /* 0x0000006000017945 */ /* 0x000fe80003800000 */
[----:B------:R3:W-:Y:S01]  /*3150*/  @!P4 STG.E.U8 desc[UR36][R4.64+0x28], R13 ;  /* 0x0000280d0400c986 */ /* 0x0007e2000c101124 */
[----:B------:R-:W-:Y:S05]  /*3160*/  @P1 BRA `(.L_x_84) ;  /* 0x00000000000c1947 */ /* 0x000fea0003800000 */
[----:B------:R-:W5:Y:S02]  /*3170*/  LDG.E.U8 R58, desc[UR36][R10.64+0x29] ;  /* 0x000029240a3a7981 */ /* 0x000f64000c1e1100 */
[----:B-----5:R-:W-:-:S05]  /*3180*/  PRMT R0, R58, 0x8880, RZ ;  /* 0x000088803a007816 */ /* 0x020fca00000000ff */
[----:B------:R-:W-:-:S07]  /*3190*/  IMAD R3, R0, R57, RZ ;  /* 0x0000003900037224 */ /* 0x000fce00078e02ff */
.L_x_84:
[----:B------:R-:W-:Y:S05]  /*31a0*/  BSYNC B1 ;  /* 0x0000000000017941 */ /* 0x000fea0003800000 */
.L_x_83:
[----:B------:R-:W-:Y:S01]  /*31b0*/  @!P1 IMAD R47, R47, R56, R3 ;  /* 0x000000382f2f9224 */ /* 0x000fe200078e0203 */
[----:B------:R-:W-:Y:S04]  /*31c0*/  BSSY B1, `(.L_x_85) ;  /* 0x0000006000017945 */ /* 0x000fe80003800000 */
[----:B------:R0:W-:Y:S01]  /*31d0*/  @!P1 STG.E.U8 desc[UR36][R4.64+0x29], R47 ;  /* 0x0000292f04009986 */ /* 0x0001e2000c101124 */
[----:B------:R-:W-:Y:S05]  /*31e0*/  @P3 BRA `(.L_x_86) ;  /* 0x00000000000c3947 */ /* 0x000fea0003800000 */
[----:B------:R-:W5:Y:S02]  /*31f0*/  LDG.E.U8 R58, desc[UR36][R8.64+0x30] ;  /* 0x00003024083a7981 */ /* 0x000f64000c1e1100 */
[----:B-----5:R-:W-:-:S05]  /*3200*/  PRMT R0, R58, 0x8880, RZ ;  /* 0x000088803a007816 */ /* 0x020fca00000000ff */
[----:B------:R-:W-:-:S07]  /*3210*/  IMAD R3, R0, R57, RZ ;  /* 0x0000003900037224 */ /* 0x000fce00078e02ff */
.L_x_86:
[----:B------:R-:W-:Y:S05]  /*3220*/  BSYNC B1 ;  /* 0x0000000000017941 */ /* 0x000fea0003800000 */
.L_x_85:
[----:B---3--:R-:W-:Y:S01]  /*3230*/  @!P3 IMAD R13, R48, R56, R3 ;  /* 0x00000038300db224 */ /* 0x008fe200078e0203 */
[----:B------:R-:W-:Y:S04]  /*3240*/  BSSY B1, `(.L_x_87) ;  /* 0x0000006000017945 */ /* 0x000fe80003800000 */
[----:B------:R3:W-:Y:S01]  /*3250*/  @!P3 STG.E.U8 desc[UR36][R6.64+0x30], R13 ;  /* 0x0000300d0600b986 */ /* 0x0007e2000c101124 */
[----:B------:R-:W-:Y:S05]  /*3260*/  @P5 BRA `(.L_x_88) ;  /* 0x00000000000c5947 */ /* 0x000fea0003800000 */
[----:B------:R-:W5:Y:S02]  /*3270*/  LDG.E.U8 R58, desc[UR36][R8.64+0x31] ;  /* 0x00003124083a7981 */ /* 0x000f64000c1e1100 */
[----:B-----5:R-:W-:-:S05]  /*3280*/  PRMT R0, R58, 0x8880, RZ ;  /* 0x000088803a007816 */ /* 0x020fca00000000ff */
[----:B------:R-:W-:-:S07]  /*3290*/  IMAD R3, R0, R57, RZ ;  /* 0x0000003900037224 */ /* 0x000fce00078e02ff */
.L_x_88:
[----:B------:R-:W-:Y:S05]  /*32a0*/  BSYNC B1 ;  /* 0x0000000000017941 */ /* 0x000fea0003800000 */
.L_x_87:
        /* <DEDUP_REMOVED lines=9> */
[----:B------:R-:W-:Y:S01]  /*3340*/  ISETP.LT.OR P3, PT, R20, 0x9, !P3 ;  /* 0x000000091400780c */ /* 0x000fe20005f61670 */
[----:B------:R-:W-:-:S12]  /*3350*/  @P2 BRA `(.L_x_90) ;  /* 0x00000000000c2947 */ /* 0x000fd80003800000 */
[----:B------:R-:W5:Y:S02]  /*3360*/  LDG.E.U8 R58, desc[UR36][R10.64+0x30] ;  /* 0x000030240a3a7981 */ /* 0x000f64000c1e1100 */
[----:B-----5:R-:W-:-:S05]  /*3370*/  PRMT R0, R58, 0x8880, RZ ;  /* 0x000088803a007816 */ /* 0x020fca00000000ff */
[----:B------:R-:W-:-:S07]  /*3380*/  IMAD R3, R0, R57, RZ ;  /* 0x0000003900037224 */ /* 0x000fce00078e02ff */
.L_x_90:
[----:B------:R-:W-:Y:S05]  /*3390*/  BSYNC B1 ;  /* 0x0000000000017941 */ /* 0x000fea0003800000 */
.L_x_89:
[----:B---3--:R-:W-:Y:S01]  /*33a0*/  @!P2 IMAD R13, R50, R56, R3 ;  /* 0x00000038320da224 */ /* 0x008fe200078e0203 */
[----:B------:R-:W-:Y:S04]  /*33b0*/  BSSY B1, `(.L_x_91) ;  /* 0x0000006000017945 */ /* 0x000fe80003800000 */
[----:B------:R3:W-:Y:S01]  /*33c0*/  @!P2 STG.E.U8 desc[UR36][R4.64+0x30], R13 ;  /* 0x0000300d0400a986 */ /* 0x0007e2000c101124 */
[----:B------:R-:W-:Y:S05]  /*33d0*/  @P0 BRA `(.L_x_92) ;  /* 0x00000000000c0947 */ /* 0x000fea0003800000 */
[----:B------:R-:W5:Y:S02]  /*33e0*/  LDG.E.U8 R58, desc[UR36][R10.64+0x31] ;  /* 0x000031240a3a7981 */ /* 0x000f64000c1e1100 */
[----:B-----5:R-:W-:-:S05]  /*33f0*/  PRMT R0, R58, 0x8880, RZ ;  /* 0x000088803a007816 */ /* 0x020fca00000000ff */
[----:B------:R-:W-:-:S07]  /*3400*/  IMAD R3, R0, R57, RZ ;  /* 0x0000003900037224 */ /* 0x000fce00078e02ff */
.L_x_92:
[----:B------:R-:W-:Y:S05]  /*3410*/  BSYNC B1 ;  /* 0x0000000000017941 */ /* 0x000fea0003800000 */
.L_x_91:
[----:B------:R-:W-:Y:S01]  /*3420*/  @!P0 IMAD R51, R51, R56, R3 ;  /* 0x0000003833338224 */ /* 0x000fe200078e0203 */
[----:B------:R-:W-:Y:S04]  /*3430*/  BSSY B1, `(.L_x_93) ;  /* 0x0000006000017945 */ /* 0x000fe80003800000 */
[----:B------:R0:W-:Y:S01]  /*3440*/  @!P0 STG.E.U8 desc[UR36][R4.64+0x31], R51 ;  /* 0x0000313304008986 */ /* 0x0001e2000c101124 */
[----:B------:R-:W-:Y:S05]  /*3450*/  @P5 BRA `(.L_x_94) ;  /* 0x00000000000c5947 */ /* 0x000fea0003800000 */
[----:B------:R-:W5:Y:S02]  /*3460*/  LDG.E.U8 R58, desc[UR36][R8.64+0x38] ;  /* 0x00003824083a7981 */ /* 0x000f64000c1e1100 */
[----:B-----5:R-:W-:-:S05]  /*3470*/  PRMT R0, R58, 0x8880, RZ ;  /* 0x000088803a007816 */ /* 0x020fca00000000ff */
[----:B------:R-:W-:-:S07]  /*3480*/  IMAD R3, R0, R57, RZ ;  /* 0x0000003900037224 */ /* 0x000fce00078e02ff */
.L_x_94:
[----:B------:R-:W-:Y:S05]  /*3490*/  BSYNC B1 ;  /* 0x0000000000017941 */ /* 0x000fea0003800000 */
.L_x_93:
[----:B---3--:R-:W-:Y:S01]  /*34a0*/  @!P5 IMAD R13, R52, R56, R3 ;  /* 0x00000038340dd224 */ /* 0x008fe200078e0203 */
[----:B------:R-:W-:Y:S04]  /*34b0*/  BSSY B1, `(.L_x_95) ;  /* 0x0000006000017945 */ /* 0x000fe80003800000 */
[----:B------:R3:W-:Y:S01]  /*34c0*/  @!P5 STG.E.U8 desc[UR36][R6.64+0x38], R13 ;  /* 0x0000380d0600d986 */ /* 0x0007e2000c101124 */
[----:B------:R-:W-:Y:S05]  /*34d0*/  @P4 BRA `(.L_x_96) ;  /* 0x00000000000c4947 */ /* 0x000fea0003800000 */
[----:B------:R-:W5:Y:S02]  /*34e0*/  LDG.E.U8 R58, desc[UR36][R8.64+0x39] ;  /* 0x00003924083a7981 */ /* 0x000f64000c1e1100 */
[----:B-----5:R-:W-:-:S05]  /*34f0*/  PRMT R0, R58, 0x8880, RZ ;  /* 0x000088803a007816 */ /* 0x020fca00000000ff */
[----:B------:R-:W-:-:S07]  /*3500*/  IMAD R3, R0, R57, RZ ;  /* 0x0000003900037224 */ /* 0x000fce00078e02ff */
.L_x_96:
[----:B------:R-:W-:Y:S05]  /*3510*/  BSYNC B1 ;  /* 0x0000000000017941 */ /* 0x000fea0003800000 */
.L_x_95:
[----:B------:R-:W-:Y:S01]  /*3520*/  @!P4 IMAD R53, R53, R56, R3 ;  /* 0x000000383535c224 */ /* 0x000fe200078e0203 */
[----:B------:R-:W-:Y:S04]  /*3530*/  BSSY B1, `(.L_x_97) ;  /* 0x0000006000017945 */ /* 0x000fe80003800000 */
[----:B------:R0:W-:Y:S01]  /*3540*/  @!P4 STG.E.U8 desc[UR36][R6.64+0x39], R53 ;  /* 0x000039350600c986 */ /* 0x0001e2000c101124 */
[----:B------:R-:W-:Y:S05]  /*3550*/  @P3 BRA `(.L_x_98) ;  /* 0x00000000000c3947 */ /* 0x000fea0003800000 */
[----:B------:R-:W5:Y:S02]  /*3560*/  LDG.E.U8 R58, desc[UR36][R10.64+0x38] ;  /* 0x000038240a3a7981 */ /* 0x000f64000c1e1100 */
[----:B-----5:R-:W-:-:S05]  /*3570*/  PRMT R0, R58, 0x8880, RZ ;  /* 0x000088803a007816 */ /* 0x020fca00000000ff */
[----:B------:R-:W-:-:S07]  /*3580*/  IMAD R3, R0, R57, RZ ;  /* 0x0000003900037224 */ /* 0x000fce00078e02ff */
.L_x_98:
[----:B------:R-:W-:Y:S05]  /*3590*/  BSYNC B1 ;  /* 0x0000000000017941 */ /* 0x000fea0003800000 */
.L_x_97:
[----:B0123--:R-:W-:Y:S01]  /*35a0*/  @!P3 IMAD R7, R54, R56, R3 ;  /* 0x000000383607b224 */ /* 0x00ffe200078e0203 */
[----:B------:R-:W-:Y:S01]  /*35b0*/  ISETP.LT.OR P1, PT, R20, 0x9, !P1 ;  /* 0x000000091400780c */ /* 0x000fe20004f21670 */
[----:B------:R-:W-:Y:S03]  /*35c0*/  BSSY B1, `(.L_x_99) ;  /* 0x0000006000017945 */ /* 0x000fe60003800000 */
[----:B------:R0:W-:Y:S09]  /*35d0*/  @!P3 STG.E.U8 desc[UR36][R4.64+0x38], R7 ;  /* 0x000038070400b986 */ /* 0x0001f2000c101124 */
[----:B------:R-:W-:Y:S05]  /*35e0*/  @P1 BRA `(.L_x_100) ;  /* 0x00000000000c1947 */ /* 0x000fea0003800000 */
[----:B------:R-:W2:Y:S02]  /*35f0*/  LDG.E.U8 R58, desc[UR36][R10.64+0x39] ;  /* 0x000039240a3a7981 */ /* 0x000ea4000c1e1100 */
[----:B--2---:R-:W-:-:S05]  /*3600*/  PRMT R0, R58, 0x8880, RZ ;  /* 0x000088803a007816 */ /* 0x004fca00000000ff */
[----:B------:R-:W-:-:S07]  /*3610*/  IMAD R3, R0, R57, RZ ;  /* 0x0000003900037224 */ /* 0x000fce00078e02ff */
.L_x_100:
[----:B------:R-:W-:Y:S05]  /*3620*/  BSYNC B1 ;  /* 0x0000000000017941 */ /* 0x000fea0003800000 */
.L_x_99:
[----:B------:R-:W-:Y:S01]  /*3630*/  IMAD R3, R55, R56, R3 ;  /* 0x0000003837037224 */ /* 0x000fe200078e0203 */
[----:B------:R-:W-:Y:S06]  /*3640*/  @P1 BRA `(.L_x_101) ;  /* 0x0000000400c81947 */ /* 0x000fec0003800000 */
[----:B------:R1:W-:Y:S01]  /*3650*/  STG.E.U8 desc[UR36][R4.64+0x39], R3 ;  /* 0x0000390304007986 */ /* 0x0003e2000c101124 */
[----:B------:R-:W-:Y:S05]  /*3660*/  BRA `(.L_x_101) ;  /* 0x0000000400c07947 */ /* 0x000fea0003800000 */
.L_x_36:
[C---:B------:R-:W-:Y:S02]  /*3670*/  ISETP.GE.AND P1, PT, R60.reuse, 0x1, PT ;  /* 0x000000013c00780c */ /* 0x040fe40003f26270 */
[----:B------:R-:W-:Y:S02]  /*3680*/  ISETP.GE.AND P0, PT, R60, 0x2, PT ;  /* 0x000000023c00780c */ /* 0x000fe40003f06270 */
[C---:B------:R-:W-:Y:S02]  /*3690*/  ISETP.LT.OR P4, PT, R20.reuse, 0x1, !P1 ;  /* 0x000000011400780c */ /* 0x040fe40004f81670 */
[C---:B------:R-:W-:Y:S02]  /*36a0*/  ISETP.LT.OR P5, PT, R20.reuse, 0x1, !P0 ;  /* 0x000000011400780c */ /* 0x040fe400047a1670 */
[C---:B------:R-:W-:Y:S02]  /*36b0*/  ISETP.LT.OR P1, PT, R20.reuse, 0x9, !P1 ;  /* 0x000000091400780c */ /* 0x040fe40004f21670 */
[----:B------:R-:W-:-:S02]  /*36c0*/  ISETP.LT.OR P0, PT, R20, 0x9, !P0 ;  /* 0x000000091400780c */ /* 0x000fc40004701670 */
[C---:B------:R-:W-:Y:S02]  /*36d0*/  ISETP.GE.AND P3, PT, R60.reuse, 0x9, PT ;  /* 0x000000093c00780c */ /* 0x040fe40003f66270 */
[----:B------:R-:W-:-:S03]  /*36e0*/  ISETP.GE.AND P2, PT, R60, 0xa, PT ;  /* 0x0000000a3c00780c */ /* 0x000fc60003f46270 */
[-C--:B------:R-:W-:Y:S02]  /*36f0*/  @!P4 IMAD R3, R24, R56.reuse, RZ ;  /* 0x000000381803c224 */ /* 0x080fe400078e02ff */
[-C--:B------:R-:W-:Y:S02]  /*3700*/  @!P5 IMAD R25, R25, R56.reuse, RZ ;  /* 0x000000381919d224 */ /* 0x080fe400078e02ff */
[-C--:B------:R-:W-:Y:S01]  /*3710*/  @!P1 IMAD R9, R26, R56.reuse, RZ ;  /* 0x000000381a099224 */ /* 0x080fe200078e02ff */
[----:B------:R0:W-:Y:S01]  /*3720*/  @!P4 STG.E.U8 desc[UR36][R6.64], R3 ;  /* 0x000000030600c986 */ /* 0x0001e2000c101124 */
[C---:B------:R-:W-:Y:S01]  /*3730*/  ISETP.LT.OR P4, PT, R20.reuse, 0x1, !P3 ;  /* 0x000000011400780c */ /* 0x040fe20005f81670 */
[----:B------:R-:W-:Y:S02]  /*3740*/  @!P0 IMAD R27, R27, R56, RZ ;  /* 0x000000381b1b8224 */ /* 0x000fe400078e02ff */
[----:B------:R-:W-:Y:S01]  /*3750*/  @!P5 STG.E.U8 desc[UR36][R6.64+0x1], R25 ;  /* 0x000001190600d986 */ /* 0x000fe2000c101124 */
[----:B------:R-:W-:-:S02]  /*3760*/  ISETP.LT.OR P5, PT, R20, 0x1, !P2 ;  /* 0x000000011400780c */ /* 0x000fc400057a1670 */
[C---:B------:R-:W-:Y:S01]  /*3770*/  ISETP.LT.OR P2, PT, R20.reuse, 0x9, !P2 ;  /* 0x000000091400780c */ /* 0x040fe20005741670 */
[----:B------:R1:W-:Y:S01]  /*3780*/  @!P1 STG.E.U8 desc[UR36][R4.64], R9 ;  /* 0x0000000904009986 */ /* 0x0003e2000c101124 */
[----:B------:R-:W-:Y:S02]  /*3790*/  ISETP.LT.OR P1, PT, R20, 0x9, !P3 ;  /* 0x000000091400780c */ /* 0x000fe40005f21670 */
[C---:B------:R-:W-:Y:S01]  /*37a0*/  ISETP.GE.AND P3, PT, R60.reuse, 0x11, PT ;  /* 0x000000113c00780c */ /* 0x040fe20003f66270 */
[----:B------:R-:W-:Y:S01]  /*37b0*/  @!P0 STG.E.U8 desc[UR36][R4.64+0x1], R27 ;  /* 0x0000011b04008986 */ /* 0x000fe2000c101124 */
[----:B------:R-:W-:Y:S01]  /*37c0*/  ISETP.GE.AND P0, PT, R60, 0x12, PT ;  /* 0x000000123c00780c */ /* 0x000fe20003f06270 */
[----:B------:R-:W-:-:S04]  /*37d0*/  @!P4 IMAD R11, R28, R56, RZ ;  /* 0x000000381c0bc224 */ /* 0x000fc800078e02ff */
[-C--:B------:R-:W-:Y:S01]  /*37e0*/  @!P5 IMAD R29, R29, R56.reuse, RZ ;  /* 0x000000381d1dd224 */ /* 0x080fe200078e02ff */
[----:B------:R-:W-:Y:S01]  /*37f0*/  @!P4 STG.E.U8 desc[UR36][R6.64+0x8], R11 ;  /* 0x0000080b0600c986 */ /* 0x000fe2000c101124 */
[C---:B------:R-:W-:Y:S01]  /*3800*/  ISETP.LT.OR P4, PT, R20.reuse, 0x1, !P3 ;  /* 0x000000011400780c */ /* 0x040fe20005f81670 */
[-C--:B------:R-:W-:Y:S02]  /*3810*/  @!P2 IMAD R31, R31, R56.reuse, RZ ;  /* 0x000000381f1fa224 */ /* 0x080fe400078e02ff */
[----:B------:R-:W-:Y:S01]  /*3820*/  @!P5 STG.E.U8 desc[UR36][R6.64+0x9], R29 ;  /* 0x0000091d0600d986 */ /* 0x000fe2000c101124 */
[----:B------:R-:W-:Y:S01]  /*3830*/  ISETP.LT.OR P5, PT, R20, 0x1, !P0 ;  /* 0x000000011400780c */ /* 0x000fe200047a1670 */
[----:B0-----:R-:W-:Y:S01]  /*3840*/  @!P1 IMAD R3, R30, R56, RZ ;  /* 0x000000381e039224 */ /* 0x001fe200078e02ff */
[----:B------:R-:W-:Y:S01]  /*3850*/  ISETP.LT.OR P0, PT, R20, 0x9, !P0 ;  /* 0x000000091400780c */ /* 0x000fe20004701670 */
[----:B------:R-:W-:Y:S01]  /*3860*/  @!P2 STG.E.U8 desc[UR36][R4.64+0x9], R31 ;  /* 0x0000091f0400a986 */ /* 0x000fe2000c101124 */
[----:B------:R-:W-:-:S03]  /*3870*/  ISETP.GE.AND P2, PT, R60, 0x19, PT ;  /* 0x000000193c00780c */ /* 0x000fc60003f46270 */
[----:B------:R0:W-:Y:S01]  /*3880*/  @!P1 STG.E.U8 desc[UR36][R4.64+0x8], R3 ;  /* 0x0000080304009986 */ /* 0x0001e2000c101124 */
[----:B------:R-:W-:Y:S01]  /*3890*/  ISETP.LT.OR P1, PT, R20, 0x9, !P3 ;  /* 0x000000091400780c */ /* 0x000fe20005f21670 */
[----:B-1----:R-:W-:Y:S01]  /*38a0*/  @!P4 IMAD R9, R32, R56, RZ ;  /* 0x000000382009c224 */ /* 0x002fe200078e02ff */
[----:B------:R-:W-:-:S03]  /*38b0*/  ISETP.GE.AND P3, PT, R60, 0x1a, PT ;  /* 0x0000001a3c00780c */ /* 0x000fc60003f66270 */
[-C--:B------:R-:W-:Y:S01]  /*38c0*/  @!P5 IMAD R33, R33, R56.reuse, RZ ;  /* 0x000000382121d224 */ /* 0x080fe200078e02ff */
[----:B------:R-:W-:Y:S01]  /*38d0*/  @!P4 STG.E.U8 desc[UR36][R6.64+0x10], R9 ;  /* 0x000010090600c986 */ /* 0x000fe2000c101124 */
[C---:B------:R-:W-:Y:S01]  /*38e0*/  ISETP.LT.OR P4, PT, R20.reuse, 0x1, !P3 ;  /* 0x000000011400780c */ /* 0x040fe20005f81670 */
[-C--:B------:R-:W-:Y:S01]  /*38f0*/  @!P0 IMAD R35, R35, R56.reuse, RZ ;  /* 0x0000003823238224 */ /* 0x080fe200078e02ff */
[C---:B------:R-:W-:Y:S01]  /*3900*/  ISETP.LT.OR P3, PT, R20.reuse, 0x9, !P3 ;  /* 0x000000091400780c */ /* 0x040fe20005f61670 */
[----:B------:R-:W-:Y:S01]  /*3910*/  @!P5 STG.E.U8 desc[UR36][R6.64+0x11], R33 ;  /* 0x000011210600d986 */ /* 0x000fe2000c101124 */
[----:B------:R-:W-:Y:S02]  /*3920*/  ISETP.LT.OR P5, PT, R20, 0x1, !P2 ;  /* 0x000000011400780c */ /* 0x000fe400057a1670 */
[----:B0-----:R-:W-:Y:S01]  /*3930*/  @!P1 IMAD R3, R34, R56, RZ ;  /* 0x0000003822039224 */ /* 0x001fe200078e02ff */
[----:B------:R-:W-:Y:S01]  /*3940*/  @!P0 STG.E.U8 desc[UR36][R4.64+0x11], R35 ;  /* 0x0000112304008986 */ /* 0x000fe2000c101124 */
[----:B------:R-:W-:-:S02]  /*3950*/  ISETP.LT.OR P2, PT, R20, 0x9, !P2 ;  /* 0x000000091400780c */ /* 0x000fc40005741670 */
[C---:B------:R-:W-:Y:S01]  /*3960*/  ISETP.GE.AND P0, PT, R60.reuse, 0x21, PT ;  /* 0x000000213c00780c */ /* 0x040fe20003f06270 */
[----:B------:R0:W-:Y:S01]  /*3970*/  @!P1 STG.E.U8 desc[UR36][R4.64+0x10], R3 ;  /* 0x0000100304009986 */ /* 0x0001e2000c101124 */
[----:B------:R-:W-:Y:S01]  /*3980*/  ISETP.GE.AND P1, PT, R60, 0x22, PT ;  /* 0x000000223c00780c */ /* 0x000fe20003f26270 */
[-C--:B------:R-:W-:Y:S02]  /*3990*/  @!P4 IMAD R37, R37, R56.reuse, RZ ;  /* 0x000000382525c224 */ /* 0x080fe400078e02ff */
[-C--:B------:R-:W-:Y:S02]  /*39a0*/  @!P3 IMAD R39, R39, R56.reuse, RZ ;  /* 0x000000382727b224 */ /* 0x080fe400078e02ff */
[-C--:B------:R-:W-:Y:S01]  /*39b0*/  @!P5 IMAD R11, R36, R56.reuse, RZ ;  /* 0x00000038240bd224 */ /* 0x080fe200078e02ff */
[----:B------:R-:W-:Y:S01]  /*39c0*/  @!P4 STG.E.U8 desc[UR36][R6.64+0x19], R37 ;  /* 0x000019250600c986 */ /* 0x000fe2000c101124 */
[C---:B------:R-:W-:Y:S02]  /*39d0*/  ISETP.LT.OR P4, PT, R20.reuse, 0x1, !P0 ;  /* 0x000000011400780c */ /* 0x040fe40004781670 */
[C---:B------:R-:W-:Y:S01]  /*39e0*/  ISETP.LT.OR P0, PT, R20.reuse, 0x9, !P0 ;  /* 0x000000091400780c */ /* 0x040fe20004701670 */
[----:B------:R-:W-:Y:S01]  /*39f0*/  @!P5 STG.E.U8 desc[UR36][R6.64+0x18], R11 ;  /* 0x0000180b0600d986 */ /* 0x000fe2000c101124 */
[----:B------:R-:W-:Y:S01]  /*3a00*/  ISETP.LT.OR P5, PT, R20, 0x1, !P1 ;  /* 0x000000011400780c */ /* 0x000fe20004fa1670 */
[----:B0-----:R-:W-:Y:S01]  /*3a10*/  @!P2 IMAD R3, R38, R56, RZ ;  /* 0x000000382603a224 */ /* 0x001fe200078e02ff */
[----:B------:R-:W-:Y:S01]  /*3a20*/  ISETP.LT.OR P1, PT, R20, 0x9, !P1 ;  /* 0x000000091400780c */ /* 0x000fe20004f21670 */
[----:B------:R-:W-:Y:S01]  /*3a30*/  @!P3 STG.E.U8 desc[UR36][R4.64+0x19], R39 ;  /* 0x000019270400b986 */ /* 0x000fe2000c101124 */
[----:B------:R-:W-:-:S03]  /*3a40*/  ISETP.GE.AND P3, PT, R60, 0x29, PT ;  /* 0x000000293c00780c */ /* 0x000fc60003f66270 */
[----:B------:R0:W-:Y:S01]  /*3a50*/  @!P2 STG.E.U8 desc[UR36][R4.64+0x18], R3 ;  /* 0x000018030400a986 */ /* 0x0001e2000c101124 */
[----:B------:R-:W-:Y:S01]  /*3a60*/  ISETP.GE.AND P2, PT, R60, 0x2a, PT ;  /* 0x0000002a3c00780c */ /* 0x000fe20003f46270 */
[----:B------:R-:W-:-:S04]  /*3a70*/  @!P4 IMAD R9, R40, R56, RZ ;  /* 0x000000382809c224 */ /* 0x000fc800078e02ff */
[-C--:B------:R-:W-:Y:S01]  /*3a80*/  @!P5 IMAD R41, R41, R56.reuse, RZ ;  /* 0x000000382929d224 */ /* 0x080fe200078e02ff */
[----:B------:R-:W-:Y:S01]  /*3a90*/  @!P4 STG.E.U8 desc[UR36][R6.64+0x20], R9 ;  /* 0x000020090600c986 */ /* 0x000fe2000c101124 */
[C---:B------:R-:W-:Y:S01]  /*3aa0*/  ISETP.LT.OR P4, PT, R20.reuse, 0x1, !P3 ;  /* 0x000000011400780c */ /* 0x040fe20005f81670 */
[-C--:B------:R-:W-:Y:S01]  /*3ab0*/  @!P1 IMAD R43, R43, R56.reuse, RZ ;  /* 0x000000382b2b9224 */ /* 0x080fe200078e02ff */
        /* <DEDUP_REMOVED lines=25> */
[----:B------:R1:W-:Y:S01]  /*3c50*/  @!P4 STG.E.U8 desc[UR36][R6.64+0x30], R9 ;  /* 0x000030090600c986 */ /* 0x0003e2000c101124 */
[C---:B------:R-:W-:Y:S01]  /*3c60*/  ISETP.LT.OR P4, PT, R20.reuse, 0x1, !P2 ;  /* 0x000000011400780c */ /* 0x040fe20005781670 */
[-C--:B------:R-:W-:Y:S01]  /*3c70*/  @!P0 IMAD R51, R51, R56.reuse, RZ ;  /* 0x0000003833338224 */ /* 0x080fe200078e02ff */
[C---:B------:R-:W-:Y:S01]  /*3c80*/  ISETP.LT.OR P2, PT, R20.reuse, 0x9, !P2 ;  /* 0x000000091400780c */ /* 0x040fe20005741670 */
[----:B------:R2:W-:Y:S01]  /*3c90*/  @!P5 STG.E.U8 desc[UR36][R6.64+0x31], R49 ;  /* 0x000031310600d986 */ /* 0x0005e2000c101124 */
[----:B------:R-:W-:Y:S01]  /*3ca0*/  ISETP.LT.OR P5, PT, R20, 0x1, !P3 ;  /* 0x000000011400780c */ /* 0x000fe20005fa1670 */
[-C--:B0-----:R-:W-:Y:S01]  /*3cb0*/  @!P1 IMAD R3, R50, R56.reuse, RZ ;  /* 0x0000003832039224 */ /* 0x081fe200078e02ff */
[----:B------:R-:W-:Y:S01]  /*3cc0*/  ISETP.LT.OR P3, PT, R20, 0x9, !P3 ;  /* 0x000000091400780c */ /* 0x000fe20005f61670 */
[----:B------:R2:W-:Y:S04]  /*3cd0*/  @!P0 STG.E.U8 desc[UR36][R4.64+0x31], R51 ;  /* 0x0000313304008986 */ /* 0x0005e8000c101124 */
[----:B------:R2:W-:Y:S02]  /*3ce0*/  @!P1 STG.E.U8 desc[UR36][R4.64+0x30], R3 ;  /* 0x0000300304009986 */ /* 0x0005e4000c101124 */
[----:B------:R-:W-:-:S02]  /*3cf0*/  @!P4 IMAD R11, R52, R56, RZ ;  /* 0x00000038340bc224 */ /* 0x000fc400078e02ff */
[-C--:B-1----:R-:W-:Y:S02]  /*3d00*/  @!P2 IMAD R9, R54, R56.reuse, RZ ;  /* 0x000000383609a224 */ /* 0x082fe400078e02ff */
[-C--:B------:R-:W-:Y:S01]  /*3d10*/  @!P5 IMAD R53, R53, R56.reuse, RZ ;  /* 0x000000383535d224 */ /* 0x080fe200078e02ff */
[----:B------:R2:W-:Y:S01]  /*3d20*/  @!P4 STG.E.U8 desc[UR36][R6.64+0x38], R11 ;  /* 0x0000380b0600c986 */ /* 0x0005e2000c101124 */
[----:B------:R-:W-:-:S03]  /*3d30*/  @!P3 IMAD R55, R55, R56, RZ ;  /* 0x000000383737b224 */ /* 0x000fc600078e02ff */
[----:B------:R2:W-:Y:S04]  /*3d40*/  @!P5 STG.E.U8 desc[UR36][R6.64+0x39], R53 ;  /* 0x000039350600d986 */ /* 0x0005e8000c101124 */
[----:B------:R2:W-:Y:S04]  /*3d50*/  @!P2 STG.E.U8 desc[UR36][R4.64+0x38], R9 ;  /* 0x000038090400a986 */ /* 0x0005e8000c101124 */
[----:B------:R2:W-:Y:S02]  /*3d60*/  @!P3 STG.E.U8 desc[UR36][R4.64+0x39], R55 ;  /* 0x000039370400b986 */ /* 0x0005e4000c101124 */
.L_x_101:
[----:B------:R-:W-:Y:S05]  /*3d70*/  BSYNC B0 ;  /* 0x0000000000007941 */ /* 0x000fea0003800000 */
.L_x_35:
[----:B------:R-:W-:Y:S01]  /*3d80*/  ULDC UR4, c[0x0][0xc] ;  /* 0x0000030000047ab9 */ /* 0x000fe20000000800 */
[----:B------:R-:W-:Y:S01]  /*3d90*/  ULDC UR5, c[0x0][0x10] ;  /* 0x0000040000057ab9 */ /* 0x000fe20000000800 */
[----:B-12---:R-:W1:Y:S01]  /*3da0*/  LDC R3, c[0x0][0x14] ;  /* 0x00000500ff037b82 */ /* 0x006e620000000800 */
[----:B------:R-:W-:Y:S01]  /*3db0*/  UIMAD.WIDE.U32 UR4, UR4, UR5, URZ ;  /* 0x00000005040472a5 */ /* 0x000fe2000f8e003f */
[----:B------:R-:W-:Y:S01]  /*3dc0*/  PRMT R0, RZ, 0x7610, R0 ;  /* 0x00007610ff007816 */ /* 0x000fe20000000000 */
[----:B------:R-:W-:Y:S02]  /*3dd0*/  IMAD.MOV.U32 R60, RZ, RZ, -0x1 ;  /* 0xffffffffff3c7424 */ /* 0x000fe400078e00ff */
[----:B------:R-:W-:Y:S02]  /*3de0*/  IMAD.MOV.U32 R61, RZ, RZ, -0x1 ;  /* 0xffffffffff3d7424 */ /* 0x000fe400078e00ff */
[----:B-1----:R-:W-:-:S04]  /*3df0*/  IMAD.WIDE.U32 R16, R3, UR4, R16 ;  /* 0x0000000403107c25 */ /* 0x002fc8000f8e0010 */
[----:B------:R-:W-:Y:S01]  /*3e00*/  IMAD R3, R3, UR5, RZ ;  /* 0x0000000503037c24 */ /* 0x000fe2000f8e02ff */
[----:B------:R-:W-:Y:S02]  /*3e10*/  ULDC.64 UR4, c[0x0][0x650] ;  /* 0x0001940000047ab9 */ /* 0x000fe40000000a00 */
[----:B------:R-:W-:Y:S01]  /*3e20*/  ISETP.GE.U32.AND P0, PT, R16, UR4, PT ;  /* 0x0000000410007c0c */ /* 0x000fe2000bf06070 */
[----:B------:R-:W-:-:S05]  /*3e30*/  IMAD.IADD R17, R17, 0x1, R3 ;  /* 0x0000000111117824 */ /* 0x000fca00078e0203 */
[----:B------:R-:W-:-:S13]  /*3e40*/  ISETP.GE.U32.AND.EX P0, PT, R17, UR5, PT, P0 ;  /* 0x0000000511007c0c */ /* 0x000fda000bf06100 */
[----:B------:R-:W-:Y:S05]  /*3e50*/  @P0 BRA `(.L_x_102) ;  /* 0x0000000400640947 */ /* 0x000fea0003800000 */
[----:B------:R-:W1:Y:S01]  /*3e60*/  S2R R12, SR_CTAID.X ;  /* 0x00000000000c7919 */ /* 0x000e620000002500 */
[----:B------:R-:W2:Y:S01]  /*3e70*/  LDC.64 R10, c[0x0][0x628] ;  /* 0x00018a00ff0a7b82 */ /* 0x000ea20000000a00 */
[----:B------:R-:W-:Y:S01]  /*3e80*/  ULDC UR4, c[0x0][0x150] ;  /* 0x0000540000047ab9 */ /* 0x000fe20000000800 */
[----:B------:R-:W-:Y:S01]  /*3e90*/  IMAD.MOV.U32 R8, RZ, RZ, R16 ;  /* 0x000000ffff087224 */ /* 0x000fe200078e0010 */
[----:B------:R-:W3:Y:S01]  /*3ea0*/  S2R R24, SR_CTAID.Y ;  /* 0x0000000000187919 */ /* 0x000ee20000002600 */
[----:B------:R-:W-:-:S04]  /*3eb0*/  IMAD.MOV.U32 R9, RZ, RZ, R17 ;  /* 0x000000ffff097224 */ /* 0x000fc800078e0011 */
[----:B------:R-:W0:Y:S08]  /*3ec0*/  LDC R21, c[0x0][0x144] ;  /* 0x00005100ff157b82 */ /* 0x000e300000000800 */
[----:B------:R-:W0:Y:S08]  /*3ed0*/  LDC R0, c[0x0][0x630] ;  /* 0x00018c00ff007b82 */ /* 0x000e300000000800 */
[----:B------:R-:W0:Y:S01]  /*3ee0*/  LDC.64 R14, c[0x0][0x620] ;  /* 0x00018800ff0e7b82 */ /* 0x000e220000000a00 */
[----:B--2---:R-:W-:-:S04]  /*3ef0*/  ISETP.NE.U32.AND P0, PT, R10, RZ, PT ;  /* 0x000000ff0a00720c */ /* 0x004fc80003f05070 */
[----:B------:R-:W-:Y:S02]  /*3f00*/  ISETP.NE.AND.EX P0, PT, R11, RZ, PT, P0 ;  /* 0x000000ff0b00720c */ /* 0x000fe40003f05300 */
[----:B-1----:R-:W-:-:S05]  /*3f10*/  I2FP.F32.U32 R3, R12 ;  /* 0x0000000c00037245 */ /* 0x002fca0000201000 */
[----:B------:R-:W-:-:S04]  /*3f20*/  FMUL R3, R3, UR4 ;  /* 0x0000000403037c20 */ /* 0x000fc80008400000 */
[----:B------:R1:W2:Y:S02]  /*3f30*/  F2I.U32.TRUNC.NTZ R20, R3 ;  /* 0x0000000300147305 */ /* 0x0002a4000020f000 */
[----:B---3--:R-:W-:Y:S05]  /*3f40*/  @!P0 BRA `(.L_x_103) ;  /* 0x0000000000288947 */ /* 0x008fea0003800000 */
[----:B-1----:R-:W1:Y:S02]  /*3f50*/  LDC R3, c[0x0][0x634] ;  /* 0x00018d00ff037b82 */ /* 0x002e640000000800 */
[----:B-1----:R-:W-:-:S05]  /*3f60*/  IADD3 R3, P0, R16, R3, RZ ;  /* 0x0000000310037210 */ /* 0x002fca0007f1e0ff */
[----:B------:R-:W-:-:S04]  /*3f70*/  IMAD.X R13, RZ, RZ, R17, P0 ;  /* 0x000000ffff0d7224 */ /* 0x000fc800000e0611 */
[----:B0---4-:R-:W-:-:S04]  /*3f80*/  IMAD.WIDE.U32 R4, R13, R10, RZ ;  /* 0x0000000a0d047225 */ /* 0x011fc800078e00ff */
[----:B------:R-:W-:-:S04]  /*3f90*/  IMAD.WIDE.U32 R6, P0, R3, R11, R4 ;  /* 0x0000000b03067225 */ /* 0x000fc80007800004 */
[----:B------:R-:W-:-:S04]  /*3fa0*/  IMAD.WIDE.U32 R4, R3, R10, RZ ;  /* 0x0000000a03047225 */ /* 0x000fc800078e00ff */
[----:B------:R-:W-:Y:S01]  /*3fb0*/  IMAD.X R9, RZ, RZ, RZ, P0 ;  /* 0x000000ffff097224 */ /* 0x000fe200000e06ff */
[----:B------:R-:W-:Y:S01]  /*3fc0*/  IADD3 RZ, P0, R5, R6, RZ ;  /* 0x0000000605ff7210 */ /* 0x000fe20007f1e0ff */
[----:B------:R-:W-:-:S04]  /*3fd0*/  IMAD.MOV.U32 R8, RZ, RZ, R7 ;  /* 0x000000ffff087224 */ /* 0x000fc800078e0007 */
[----:B------:R-:W-:-:S08]  /*3fe0*/  IMAD.WIDE.U32.X R8, R13, R11, R8, P0 ;  /* 0x0000000b0d087225 */ /* 0x000fd000000e0408 */
.L_x_103:
[----:B------:R-:W3:Y:S01]  /*3ff0*/  LDC.64 R30, c[0x0][0x640] ;  /* 0x00019000ff1e7b82 */ /* 0x000ee20000000a00 */
[-CC-:B0-----:R-:W-:Y:S01]  /*4000*/  SHF.R.U64 R61, R8, R0.reuse, R9.reuse ;  /* 0x00000000083d7219 */ /* 0x181fe20000001209 */
[----:B--2---:R-:W-:Y:S01]  /*4010*/  IMAD.MOV R20, RZ, RZ, -R20 ;  /* 0x000000ffff147224 */ /* 0x004fe200078e0a14 */
[----:B------:R-:W-:Y:S01]  /*4020*/  SHF.R.U32.HI R0, RZ, R0, R9 ;  /* 0x00000000ff007219 */ /* 0x000fe20000011609 */
[----:B------:R-:W-:Y:S01]  /*4030*/  ULDC UR4, c[0x0][0x154] ;  /* 0x0000550000047ab9 */ /* 0x000fe20000000800 */
[----:B-1----:R-:W-:Y:S01]  /*4040*/  IADD3 R3, P0, RZ, -R61, RZ ;  /* 0x8000003dff037210 */ /* 0x002fe20007f1e0ff */
[----:B------:R-:W-:Y:S02]  /*4050*/  IMAD R26, R21, R20, R12 ;  /* 0x00000014151a7224 */ /* 0x000fe400078e020c */
[----:B------:R-:W0:Y:S01]  /*4060*/  LDC R6, c[0x0][0x618] ;  /* 0x00018600ff067b82 */ /* 0x000e220000000800 */
[----:B------:R-:W-:Y:S02]  /*4070*/  IMAD.MOV.U32 R7, RZ, RZ, 0x1 ;  /* 0x00000001ff077424 */ /* 0x000fe400078e00ff */
[----:B----4-:R-:W-:-:S04]  /*4080*/  IMAD.X R5, RZ, RZ, ~R0, P0 ;  /* 0x000000ffff057224 */ /* 0x010fc800000e0e00 */
[-C--:B------:R-:W-:Y:S01]  /*4090*/  IMAD R0, R5, R14.reuse, RZ ;  /* 0x0000000e05007224 */ /* 0x080fe200078e02ff */
[----:B------:R-:W1:Y:S01]  /*40a0*/  LDC R8, c[0x0][0x608] ;  /* 0x00018200ff087b82 */ /* 0x000e620000000800 */
[----:B------:R-:W-:-:S04]  /*40b0*/  IMAD.WIDE.U32 R4, R3, R14, R16 ;  /* 0x0000000e03047225 */ /* 0x000fc800078e0010 */
[----:B------:R-:W-:Y:S01]  /*40c0*/  IMAD R3, R3, R15, R0 ;  /* 0x0000000f03037224 */ /* 0x000fe200078e0200 */
[----:B------:R-:W-:Y:S02]  /*40d0*/  I2FP.F32.U32 R0, R24 ;  /* 0x0000001800007245 */ /* 0x000fe40000201000 */
[----:B------:R-:W2:Y:S01]  /*40e0*/  LDC R28, c[0x0][0x658] ;  /* 0x00019600ff1c7b82 */ /* 0x000ea20000000800 */
[----:B------:R-:W-:Y:S01]  /*40f0*/  IMAD.IADD R3, R5, 0x1, R3 ;  /* 0x0000000105037824 */ /* 0x000fe200078e0203 */
[----:B---3--:R-:W-:Y:S01]  /*4100*/  ISETP.NE.U32.AND P0, PT, R30, RZ, PT ;  /* 0x000000ff1e00720c */ /* 0x008fe20003f05070 */
[----:B------:R-:W-:Y:S01]  /*4110*/  FMUL R0, R0, UR4 ;  /* 0x0000000400007c20 */ /* 0x000fe20008400000 */
[----:B------:R-:W-:Y:S02]  /*4120*/  IMAD.MOV.U32 R5, RZ, RZ, -0x1 ;  /* 0xffffffffff057424 */ /* 0x000fe400078e00ff */
[----:B------:R-:W-:Y:S01]  /*4130*/  ISETP.NE.AND.EX P0, PT, R31, RZ, PT, P0 ;  /* 0x000000ff1f00720c */ /* 0x000fe20003f05300 */
[----:B------:R3:W4:Y:S01]  /*4140*/  F2I.U32.TRUNC.NTZ R13, R0 ;  /* 0x00000000000d7305 */ /* 0x000722000020f000 */
[----:B------:R-:W3:Y:S01]  /*4150*/  LDC R15, c[0x0][0x148] ;  /* 0x00005200ff0f7b82 */ /* 0x000ee20000000800 */
[----:B0-----:R-:W-:-:S02]  /*4160*/  SHF.R.U64 R12, R4, R6, R3 ;  /* 0x00000006040c7219 */ /* 0x001fc40000001203 */
[----:B------:R-:W-:-:S05]  /*4170*/  SHF.R.U32.HI R3, RZ, R6, R3 ;  /* 0x00000006ff037219 */ /* 0x000fca0000011603 */
[----:B------:R-:W0:Y:S01]  /*4180*/  LDC R20, c[0x0][0x600] ;  /* 0x00018000ff147b82 */ /* 0x000e220000000800 */
[-CC-:B-1----:R-:W-:Y:S02]  /*4190*/  SHF.R.U64 R10, R12, R8.reuse, R3.reuse ;  /* 0x000000080c0a7219 */ /* 0x182fe40000001203 */
[----:B------:R-:W-:-:S05]  /*41a0*/  SHF.R.U32.HI R3, RZ, R8, R3 ;  /* 0x00000008ff037219 */ /* 0x000fca0000011603 */
[----:B------:R-:W1:Y:S01]  /*41b0*/  LDC R21, c[0x0][0x648] ;  /* 0x00019200ff157b82 */ /* 0x000e620000000800 */
[-C--:B--2---:R-:W-:Y:S02]  /*41c0*/  SHF.L.U32 R4, R5, R28.reuse, RZ ;  /* 0x0000001c05047219 */ /* 0x084fe400000006ff */
[-CC-:B------:R-:W-:Y:S02]  /*41d0*/  SHF.R.U64 R14, R10, R28.reuse, R3.reuse ;  /* 0x0000001c0a0e7219 */ /* 0x180fe40000001203 */
[----:B------:R-:W-:Y:S02]  /*41e0*/  SHF.R.U32.HI R5, RZ, R28, R3 ;  /* 0x0000001cff057219 */ /* 0x000fe40000011603 */
[----:B------:R-:W-:Y:S01]  /*41f0*/  LOP3.LUT R59, RZ, R4, RZ, 0x33, !PT ;  /* 0x00000004ff3b7212 */ /* 0x000fe200078e33ff */
[----:B------:R-:W2:Y:S01]  /*4200*/  LDC R25, c[0x0][0x638] ;  /* 0x00018e00ff197b82 */ /* 0x000ea20000000800 */
[----:B------:R-:W-:Y:S01]  /*4210*/  SHF.L.U32 R28, R7, R28, RZ ;  /* 0x0000001c071c7219 */ /* 0x000fe200000006ff */
[----:B------:R-:W-:-:S06]  /*4220*/  IMAD.MOV.U32 R4, RZ, RZ, R14 ;  /* 0x000000ffff047224 */ /* 0x000fcc00078e000e */
[----:B------:R-:W0:Y:S01]  /*4230*/  LDC R27, c[0x0][0x610] ;  /* 0x00018400ff1b7b82 */ /* 0x000e220000000800 */
[----:B----4-:R-:W-:Y:S05]  /*4240*/  @!P0 BRA `(.L_x_104) ;  /* 0x0000000000288947 */ /* 0x010fea0003800000 */
        /* <DEDUP_REMOVED lines=10> */
.L_x_104:
[----:B------:R-:W-:Y:S01]  /*42f0*/  ISETP.NE.AND P0, PT, R2, 0x1, PT ;  /* 0x000000010200780c */ /* 0x000fe20003f05270 */
[----:B------:R-:W-:Y:S01]  /*4300*/  IMAD.MOV R13, RZ, RZ, -R13 ;  /* 0x000000ffff0d7224 */ /* 0x000fe200078e0a0d */
[----:B-1-3--:R-:W-:Y:S01]  /*4310*/  SHF.R.U64 R0, R4, R21, R5 ;  /* 0x0000001504007219 */ /* 0x00afe20000001205 */
[----:B0-----:R-:W-:Y:S01]  /*4320*/  VIADD R5, R20, 0xffffffff ;  /* 0xffffffff14057836 */ /* 0x001fe20000000000 */
[----:B------:R-:W-:-:S03]  /*4330*/  LOP3.LUT R59, R10, R59, RZ, 0xc0, !PT ;  /* 0x0000003b0a3b7212 */ /* 0x000fc600078ec0ff */
[----:B------:R-:W-:Y:S01]  /*4340*/  IMAD.MOV R3, RZ, RZ, -R0 ;  /* 0x000000ffff037224 */ /* 0x000fe200078e0a00 */
[----:B------:R-:W-:Y:S01]  /*4350*/  LOP3.LUT R5, R12, R5, RZ, 0xc0, !PT ;  /* 0x000000050c057212 */ /* 0x000fe200078ec0ff */
[----:B------:R-:W-:Y:S02]  /*4360*/  IMAD R59, R28, R0, R59 ;  /* 0x000000001c3b7224 */ /* 0x000fe400078e023b */
[----:B--2---:R-:W-:Y:S02]  /*4370*/  IMAD R0, R3, R25, R14 ;  /* 0x0000001903007224 */ /* 0x004fe400078e020e */
[----:B------:R-:W-:Y:S02]  /*4380*/  @P0 IMAD R26, R15, R13, R24 ;  /* 0x0000000d0f1a0224 */ /* 0x000fe400078e0218 */
[----:B------:R-:W-:Y:S02]  /*4390*/  IMAD R4, R0, R20, R5 ;  /* 0x0000001400047224 */ /* 0x000fe400078e0205 */
[----:B------:R-:W-:-:S02]  /*43a0*/  IMAD R59, R59, R27, R26 ;  /* 0x0000001b3b3b7224 */ /* 0x000fc400078e021a */
[----:B------:R-:W-:-:S03]  /*43b0*/  IMAD.MOV.U32 R3, RZ, RZ, 0x1 ;  /* 0x00000001ff037424 */ /* 0x000fc600078e00ff */
[----:B------:R-:W-:Y:S02]  /*43c0*/  SEL R60, R4, R59, !P0 ;  /* 0x0000003b043c7207 */ /* 0x000fe40004000000 */
[----:B------:R-:W-:Y:S02]  /*43d0*/  PRMT R0, R3, 0x7610, R0 ;  /* 0x0000761003007816 */ /* 0x000fe40000000000 */
[----:B------:R-:W-:-:S07]  /*43e0*/  SEL R59, R59, R4, !P0 ;  /* 0x000000043b3b7207 */ /* 0x000fce0004000000 */
.L_x_102:
[----:B------:R-:W-:-:S13]  /*43f0*/  LOP3.LUT P0, RZ, R0, 0xff, RZ, 0xc0, !PT ;  /* 0x000000ff00ff7812 */ /* 0x000fda000780c0ff */
[----:B------:R-:W-:Y:S05]  /*4400*/  @P0 BRA `(.L_x_105) ;  /* 0xffffffcc00a80947 */ /* 0x000fea000383ffff */
[----:B------:R-:W-:Y:S05]  /*4410*/  EXIT ;  /* 0x000000000000794d */ /* 0x000fea0003800000 */
.L_x_8:
[----:B0-----:R-:W-:Y:S01]  /*4420*/  ULDC.64 UR4, c[0x0][0x650] ;  /* 0x0001940000047ab9 */ /* 0x001fe20000000a00 */
        /* <DEDUP_REMOVED lines=25> */
.L_x_107:
[----:B------:R-:W0:Y:S01]  /*45c0*/  LDC.64 R28, c[0x0][0x640] ;  /* 0x00019000ff1c7b82 */ /* 0x000e220000000a00 */
[-CC-:B------:R-:W-:Y:S01]  /*45d0*/  SHF.R.U64 R22, R12, R6.reuse, R13.reuse ;  /* 0x000000060c167219 */ /* 0x180fe2000000120d */
[----:B------:R-:W-:Y:S01]  /*45e0*/  IMAD.MOV.U32 R30, RZ, RZ, 0x1 ;  /* 0x00000001ff1e7424 */ /* 0x000fe200078e00ff */
[----:B------:R-:W-:Y:S02]  /*45f0*/  SHF.R.U32.HI R6, RZ, R6, R13 ;  /* 0x00000006ff067219 */ /* 0x000fe4000001160d */
        /* <DEDUP_REMOVED lines=8> */
[----:B------:R-:W-:Y:S01]  /*4680*/  IMAD.IADD R9, R9, 0x1, R11 ;  /* 0x0000000109097824 */ /* 0x000fe200078e020b */
[----:B0-----:R-:W-:-:S04]  /*4690*/  ISETP.NE.U32.AND P0, PT, R28, RZ, PT ;  /* 0x000000ff1c00720c */ /* 0x001fc80003f05070 */
[----:B------:R-:W-:Y:S02]  /*46a0*/  ISETP.NE.AND.EX P0, PT, R29, RZ, PT, P0 ;  /* 0x000000ff1d00720c */ /* 0x000fe40003f05300 */
[----:B------:R-:W0:Y:S01]  /*46b0*/  LDC R20, c[0x0][0x600] ;  /* 0x00018000ff147b82 */ /* 0x000e220000000800 */
[-CC-:B-1----:R-:W-:Y:S01]  /*46c0*/  SHF.R.U64 R14, R8, R10.reuse, R9.reuse ;  /* 0x0000000a080e7219 */ /* 0x182fe20000001209 */
[----:B------:R-:W-:Y:S01]  /*46d0*/  IMAD.MOV.U32 R8, RZ, RZ, -0x1 ;  /* 0xffffffffff087424 */ /* 0x000fe200078e00ff */
[----:B------:R-:W-:-:S05]  /*46e0*/  SHF.R.U32.HI R9, RZ, R10, R9 ;  /* 0x0000000aff097219 */ /* 0x000fca0000011609 */
[----:B------:R-:W1:Y:S01]  /*46f0*/  LDC R26, c[0x0][0x648] ;  /* 0x00019200ff1a7b82 */ /* 0x000e620000000800 */
[-CC-:B--2---:R-:W-:Y:S02]  /*4700*/  SHF.R.U64 R21, R14, R12.reuse, R9.reuse ;  /* 0x0000000c0e157219 */ /* 0x184fe40000001209 */
[----:B------:R-:W-:-:S05]  /*4710*/  SHF.R.U32.HI R6, RZ, R12, R9 ;  /* 0x0000000cff067219 */ /* 0x000fca0000011609 */
[----:B------:R-:W2:Y:S01]  /*4720*/  LDC R27, c[0x0][0x638] ;  /* 0x00018e00ff1b7b82 */ /* 0x000ea20000000800 */
[-C--:B---3--:R-:W-:Y:S02]  /*4730*/  SHF.L.U32 R8, R8, R25.reuse, RZ ;  /* 0x0000001908087219 */ /* 0x088fe400000006ff */
[-CC-:B------:R-:W-:Y:S02]  /*4740*/  SHF.R.U64 R23, R21, R25.reuse, R6.reuse ;  /* 0x0000001915177219 */ /* 0x180fe40000001206 */
[----:B------:R-:W-:Y:S02]  /*4750*/  LOP3.LUT R32, RZ, R8, RZ, 0x33, !PT ;  /* 0x00000008ff207212 */ /* 0x000fe400078e33ff */
[----:B------:R-:W-:Y:S01]  /*4760*/  SHF.R.U32.HI R9, RZ, R25, R6 ;  /* 0x00000019ff097219 */ /* 0x000fe20000011606 */
[----:B------:R-:W3:Y:S01]  /*4770*/  LDC R31, c[0x0][0x610] ;  /* 0x00018400ff1f7b82 */ /* 0x000ee20000000800 */
[----:B------:R-:W-:Y:S01]  /*4780*/  IMAD.MOV.U32 R8, RZ, RZ, R23 ;  /* 0x000000ffff087224 */ /* 0x000fe200078e0017 */
[----:B------:R-:W-:Y:S06]  /*4790*/  @!P0 BRA `(.L_x_108) ;  /* 0x0000000000288947 */ /* 0x000fec0003800000 */
        /* <DEDUP_REMOVED lines=10> */
.L_x_108:
[----:B------:R-:W-:Y:S02]  /*4840*/  ISETP.NE.AND P0, PT, R2, 0x1, PT ;  /* 0x000000010200780c */ /* 0x000fe40003f05270 */
[----:B-1----:R-:W-:Y:S01]  /*4850*/  SHF.R.U64 R6, R8, R26, R9 ;  /* 0x0000001a08067219 */ /* 0x002fe20000001209 */
[----:B0-----:R-:W-:Y:S01]  /*4860*/  VIADD R9, R20, 0xffffffff ;  /* 0xffffffff14097836 */ /* 0x001fe20000000000 */
[----:B------:R-:W-:Y:S02]  /*4870*/  SHF.L.U32 R30, R30, R25, RZ ;  /* 0x000000191e1e7219 */ /* 0x000fe400000006ff */
[----:B------:R-:W-:Y:S01]  /*4880*/  LOP3.LUT R5, R21, R32, RZ, 0xc0, !PT ;  /* 0x0000002015057212 */ /* 0x000fe200078ec0ff */
[----:B------:R-:W-:-:S04]  /*4890*/  IMAD.MOV R8, RZ, RZ, -R6 ;  /* 0x000000ffff087224 */ /* 0x000fc800078e0a06 */
[----:B------:R-:W-:Y:S01]  /*48a0*/  IMAD R6, R30, R6, R5 ;  /* 0x000000061e067224 */ /* 0x000fe200078e0205 */
[----:B------:R-:W-:Y:S01]  /*48b0*/  LOP3.LUT R5, R14, R9, RZ, 0xc0, !PT ;  /* 0x000000090e057212 */ /* 0x000fe200078ec0ff */
[----:B------:R-:W-:Y:S02]  /*48c0*/  @P0 IMAD R3, R7, R24, R4 ;  /* 0x0000001807030224 */ /* 0x000fe400078e0204 */
[----:B--2---:R-:W-:Y:S02]  /*48d0*/  IMAD R4, R8, R27, R23 ;  /* 0x0000001b08047224 */ /* 0x004fe400078e0217 */
[----:B---3--:R-:W-:Y:S02]  /*48e0*/  IMAD R3, R6, R31, R3 ;  /* 0x0000001f06037224 */ /* 0x008fe400078e0203 */
[----:B------:R-:W-:Y:S02]  /*48f0*/  IMAD R4, R4, R20, R5 ;  /* 0x0000001404047224 */ /* 0x000fe400078e0205 */
[----:B------:R-:W-:-:S02]  /*4900*/  IMAD.MOV.U32 R8, RZ, RZ, 0x1 ;  /* 0x00000001ff087424 */ /* 0x000fc400078e00ff */
[----:B------:R-:W-:Y:S01]  /*4910*/  IMAD.MOV.U32 R6, RZ, RZ, R22 ;  /* 0x000000ffff067224 */ /* 0x000fe200078e0016 */
[----:B------:R-:W-:Y:S02]  /*4920*/  SEL R20, R4, R3, !P0 ;  /* 0x0000000304147207 */ /* 0x000fe40004000000 */
[----:B------:R-:W-:-:S07]  /*4930*/  SEL R21, R3, R4, !P0 ;  /* 0x0000000403157207 */ /* 0x000fce0004000000 */
.L_x_106:
[----:B------:R-:W-:-:S08]  /*4940*/  NOP ;  /* 0x0000000000007918 */ /* 0x000fd00000000000 */
[----:B------:R-:W0:-:S00]  /*4950*/  USETMAXREG.DEALLOC.CTAPOOL 0x28 ;  /* 0x00000028000079c8 */ /* 0x000e0000080e0500 */
[----:B0-----:R-:W-:-:S13]  /*4960*/  ISETP.NE.AND P0, PT, R0, RZ, PT ;  /* 0x000000ff0000720c */ /* 0x001fda0003f05270 */
[----:B------:R-:W-:Y:S05]  /*4970*/  @P0 EXIT ;  /* 0x000000000000094d */ /* 0x000fea0003800000 */
[----:B------:R-:W-:Y:S01]  /*4980*/  LOP3.LUT P0, RZ, R8, 0xff, RZ, 0xc0, !PT ;  /* 0x000000ff08ff7812 */ /* 0x000fe2000780c0ff */
[----:B------:R-:W-:Y:S02]  /*4990*/  IMAD.MOV.U32 R0, RZ, RZ, 0x1 ;  /* 0x00000001ff007424 */ /* 0x000fe400078e00ff */
[----:B------:R-:W-:-:S10]  /*49a0*/  IMAD.MOV.U32 R3, RZ, RZ, RZ ;  /* 0x000000ffff037224 */ /* 0x000fd400078e00ff */
[----:B------:R-:W-:Y:S05]  /*49b0*/  @!P0 BRA `(.L_x_109) ;  /* 0x0000000c00488947 */ /* 0x000fea0003800000 */
[----:B------:R-:W0:Y:S01]  /*49c0*/  LDC R0, c[0x0][0x28c] ;  /* 0x0000a300ff007b82 */ /* 0x000e220000000800 */
[----:B------:R-:W1:Y:S01]  /*49d0*/  S2R R11, SR_CgaCtaId ;  /* 0x00000000000b7919 */ /* 0x000e620000008800 */
[----:B------:R-:W-:Y:S01]  /*49e0*/  ULDC UR5, c[0x0][0x658] ;  /* 0x0001960000057ab9 */ /* 0x000fe20000000800 */
[----:B------:R-:W-:Y:S01]  /*49f0*/  UMOV UR7, 0xffffffff ;  /* 0xffffffff00077882 */ /* 0x000fe20000000000 */
[----:B------:R-:W-:Y:S01]  /*4a00*/  ULDC UR6, c[0x0][0xc] ;  /* 0x0000030000067ab9 */ /* 0x000fe20000000800 */
[----:B------:R-:W-:Y:S01]  /*4a10*/  USHF.L.U32 UR8, UR7, UR5, URZ ;  /* 0x0000000507087299 */ /* 0x000fe2000800063f */
[----:B------:R-:W-:Y:S01]  /*4a20*/  BSSY B0, `(.L_x_109) ;  /* 0x00000cb000007945 */ /* 0x000fe20003800000 */
[----:B------:R-:W-:Y:S01]  /*4a30*/  UMOV UR9, 0x1 ;  /* 0x0000000100097882 */ /* 0x000fe20000000000 */
[----:B------:R-:W-:Y:S01]  /*4a40*/  ULDC UR7, c[0x0][0x10] ;  /* 0x0000040000077ab9 */ /* 0x000fe20000000800 */
[----:B------:R-:W-:Y:S01]  /*4a50*/  USHF.L.U32 UR18, UR9, UR5, URZ ;  /* 0x0000000509127299 */ /* 0x000fe2000800063f */
[----:B------:R-:W-:Y:S01]  /*4a60*/  IMAD.MOV.U32 R9, RZ, RZ, 0x1 ;  /* 0x00000001ff097424 */ /* 0x000fe200078e00ff */
[----:B------:R-:W-:Y:S01]  /*4a70*/  UIMAD.WIDE.U32 UR6, UR6, UR7, URZ ;  /* 0x00000007060672a5 */ /* 0x000fe2000f8e003f */
[----:B------:R-:W-:Y:S01]  /*4a80*/  LOP3.LUT R8, R19, 0x2, RZ, 0xfc, !PT ;  /* 0x0000000213087812 */ /* 0x000fe200078efcff */
[----:B------:R-:W-:Y:S01]  /*4a90*/  ULDC UR5, c[0x0][0x14] ;  /* 0x0000050000057ab9 */ /* 0x000fe20000000800 */
[----:B------:R-:W-:Y:S01]  /*4aa0*/  ULDC UR4, c[0x0][0x600] ;  /* 0x0001800000047ab9 */ /* 0x000fe20000000800 */
[----:B------:R-:W-:-:S02]  /*4ab0*/  UIMAD.WIDE.U32 UR22, UR6, UR5, URZ ;  /* 0x00000005061672a5 */ /* 0x000fc4000f8e003f */
[----:B------:R-:W-:Y:S02]  /*4ac0*/  UIMAD UR13, UR7, UR5, URZ ;  /* 0x00000005070d72a4 */ /* 0x000fe4000f8e023f */
[----:B------:R-:W-:Y:S02]  /*4ad0*/  UIADD3 UR4, UR4, -0x1, URZ ;  /* 0xffffffff04047890 */ /* 0x000fe4000fffe03f */
[----:B------:R-:W-:Y:S02]  /*4ae0*/  ULOP3.LUT UR17, URZ, UR8, URZ, 0x33, !UPT ;  /* 0x000000083f117292 */ /* 0x000fe4000f8e333f */
[----:B------:R-:W-:Y:S01]  /*4af0*/  UIADD3 UR13, UR23, UR13, URZ ;  /* 0x0000000d170d7290 */ /* 0x000fe2000fffe03f */
[----:B0-----:R-:W-:Y:S01]  /*4b00*/  VIADD R0, R0, 0x7f ;  /* 0x0000007f00007836 */ /* 0x001fe20000000000 */
[----:B------:R-:W-:-:S04]  /*4b10*/  ULDC.64 UR24, c[0x0][0x198] ;  /* 0x0000660000187ab9 */ /* 0x000fc80000000a00 */
[----:B------:R-:W-:-:S04]  /*4b20*/  SHF.R.S32.HI R3, RZ, 0x1f, R0 ;  /* 0x0000001fff037819 */ /* 0x000fc80000011400 */
[----:B------:R-:W-:Y:S01]  /*4b30*/  LEA.HI R10, R3, R0, RZ, 0x7 ;  /* 0x00000000030a7211 */ /* 0x000fe200078f38ff */
[C---:B-1----:R-:W-:Y:S02]  /*4b40*/  IMAD.SHL.U32 R4, R11.reuse, 0x1000, RZ ;  /* 0x000010000b047824 */ /* 0x042fe400078e00ff */
[----:B------:R-:W-:Y:S01]  /*4b50*/  IMAD.SHL.U32 R11, R11, 0x20, RZ ;  /* 0x000000200b0b7824 */ /* 0x000fe200078e00ff */
[----:B------:R-:W-:Y:S01]  /*4b60*/  SHF.R.S32.HI R10, RZ, 0x7, R10 ;  /* 0x00000007ff0a7819 */ /* 0x000fe2000001140a */
[----:B------:R-:W-:Y:S01]  /*4b70*/  IMAD.MOV.U32 R0, RZ, RZ, 0x1 ;  /* 0x00000001ff007424 */ /* 0x000fe200078e00ff */
[----:B------:R-:W-:Y:S01]  /*4b80*/  LOP3.LUT R4, R4, 0x1000, RZ, 0xc0, !PT ;  /* 0x0000100004047812 */ /* 0x000fe200078ec0ff */
[----:B------:R-:W-:Y:S01]  /*4b90*/  IMAD.MOV.U32 R3, RZ, RZ, RZ ;  /* 0x000000ffff037224 */ /* 0x000fe200078e00ff */
[----:B------:R-:W-:Y:S01]  /*4ba0*/  LOP3.LUT R11, R11, 0x20, RZ, 0xc0, !PT ;  /* 0x000000200b0b7812 */ /* 0x000fe200078ec0ff */
[----:B------:R-:W-:Y:S01]  /*4bb0*/  VIADD R13, R10, 0x1 ;  /* 0x000000010a0d7836 */ /* 0x000fe20000000000 */
[----:B------:R-:W-:-:S07]  /*4bc0*/  LOP3.LUT R12, R4, 0x24180, RZ, 0xfc, !PT ;  /* 0x00024180040c7812 */ /* 0x000fce00078efcff */
.L_x_120:
[----:B------:R-:W-:-:S03]  /*4bd0*/  UMOV UR5, 0xffffffff ;  /* 0xffffffff00057882 */ /* 0x000fc60000000000 */
[----:B------:R-:W-:Y:S05]  /*4be0*/  BRA.DIV UR5, `(.L_x_110) ;  /* 0x0000001205587947 */ /* 0x000fea000b800000 */
[----:B------:R-:W-:-:S13]  /*4bf0*/  ELECT P6, URZ, PT ;  /* 0x00000000003f782f */ /* 0x000fda00038c0000 */
.L_x_136:
[----:B------:R-:W0:Y:S01]  /*4c00*/  LDC R4, c[0x0][0x28c] ;  /* 0x0000a300ff047b82 */ /* 0x000e220000000800 */
[----:B------:R-:W-:Y:S01]  /*4c10*/  BSSY B1, `(.L_x_111) ;  /* 0x0000038000017945 */ /* 0x000fe20003800000 */
[----:B0-----:R-:W-:-:S13]  /*4c20*/  ISETP.LT.OR P6, PT, R4, 0x1, !P6 ;  /* 0x000000010400780c */ /* 0x001fda00077c1670 */
[----:B------:R-:W-:Y:S05]  /*4c30*/  @P6 BRA `(.L_x_112) ;  /* 0x0000000000d46947 */ /* 0x000fea0003800000 */
[----:B------:R-:W-:Y:S02]  /*4c40*/  IMAD R20, R20, 0x40, R11 ;  /* 0x0000004014147824 */ /* 0x000fe400078e020b */
[----:B------:R-:W-:Y:S02]  /*4c50*/  IMAD.SHL.U32 R21, R21, 0x80, RZ ;  /* 0x0000008015157824 */ /* 0x000fe400078e00ff */
[----:B------:R-:W-:Y:S02]  /*4c60*/  IMAD.MOV.U32 R24, RZ, RZ, RZ ;  /* 0x000000ffff187224 */ /* 0x000fe400078e00ff */
[----:B------:R-:W-:Y:S02]  /*4c70*/  IMAD.MOV.U32 R4, RZ, RZ, R13 ;  /* 0x000000ffff047224 */ /* 0x000fe400078e000d */
[----:B------:R-:W-:Y:S02]  /*4c80*/  IMAD.MOV.U32 R5, RZ, RZ, R0 ;  /* 0x000000ffff057224 */ /* 0x000fe400078e0000 */
[----:B------:R-:W-:-:S07]  /*4c90*/  IMAD.MOV.U32 R7, RZ, RZ, R3 ;  /* 0x000000ffff077224 */ /* 0x000fce00078e0003 */
.L_x_115:
[----:B------:R-:W0:Y:S01]  /*4ca0*/  S2R R15, SR_CgaCtaId ;  /* 0x00000000000f7919 */ /* 0x000e220000008800 */
[----:B------:R-:W-:Y:S02]  /*4cb0*/  MOV R14, 0x400 ;  /* 0x00000400000e7802 */ /* 0x000fe40000000f00 */
[----:B------:R-:W-:Y:S02]  /*4cc0*/  LOP3.LUT P1, RZ, R18, 0x7f, RZ, 0xc0, !PT ;  /* 0x0000007f12ff7812 */ /* 0x000fe4000782c0ff */
[----:B0-----:R-:W-:Y:S02]  /*4cd0*/  LEA R22, R15, R14, 0x18 ;  /* 0x0000000e0f167211 */ /* 0x001fe400078ec0ff */
[----:B------:R-:W-:-:S09]  /*4ce0*/  SHF.L.U32 R14, R5, 0x1f, RZ ;  /* 0x0000001f050e7819 */ /* 0x000fd200000006ff */
[----:B------:R-:W0:Y:S01]  /*4cf0*/  @!P1 LDC R15, c[0x0][0x500] ;  /* 0x00014000ff0f9b82 */ /* 0x000e220000000800 */
[----:B------:R-:W-:-:S04]  /*4d00*/  IMAD R23, R7, 0x8, R22 ;  /* 0x0000000807177824 */ /* 0x000fc800078e0216 */
[----:B------:R-:W1:Y:S02]  /*4d10*/  SYNCS.PHASECHK.TRANS64.TRYWAIT P0, [R23+URZ+0x48], R14 ;  /* 0x0000480e170075a7 */ /* 0x000e64000800017f */
[----:B-1----:R-:W-:Y:S05]  /*4d20*/  @!P0 BRA `(.L_x_113) ;  /* 0x0000001000288947 */ /* 0x002fea0003800000 */
.L_x_137:
[----:B-1----:R-:W-:Y:S01]  /*4d30*/  PRMT R14, R8, 0x9910, RZ ;  /* 0x00009910080e7816 */ /* 0x002fe200000000ff */
[----:B0-----:R0:W-:Y:S03]  /*4d40*/  @!P1 SYNCS.ARRIVE.TRANS64 RZ, [R23+URZ], R15 ;  /* 0x0000000f17ff99a7 */ /* 0x0011e6000800003f */
[----:B------:R-:W-:-:S13]  /*4d50*/  ISETP.NE.AND P0, PT, R14, 0x2, PT ;  /* 0x000000020e00780c */ /* 0x000fda0003f05270 */
[----:B0-----:R-:W-:Y:S05]  /*4d60*/  @P0 BRA `(.L_x_114) ;  /* 0x0000000000040947 */ /* 0x001fea0003800000 */
[----:B------:R-:W-:Y:S01]  /*4d70*/  BPT.TRAP 0x1 ;  /* 0x000000040000795c */ /* 0x000fe20000300000 */
.L_x_114:
[----:B------:R-:W-:Y:S01]  /*4d80*/  R2UR UR19, R22 ;  /* 0x00000000161372ca */ /* 0x000fe200000e0000 */
[----:B------:R-:W-:Y:S01]  /*4d90*/  IMAD R22, R7, 0x4000, R22 ;  /* 0x0000400007167824 */ /* 0x000fe200078e0216 */
[----:B------:R-:W-:Y:S01]  /*4da0*/  R2UR UR9, R23 ;  /* 0x00000000170972ca */ /* 0x000fe200000e0000 */
[----:B------:R-:W-:Y:S01]  /*4db0*/  IMAD R14, R7, 0x2000, R12 ;  /* 0x00002000070e7824 */ /* 0x000fe200078e020c */
[----:B------:R-:W-:Y:S01]  /*4dc0*/  UIADD3 UR6, UP0, UR24, 0xf0, URZ ;  /* 0x000000f018067890 */ /* 0x000fe2000ff1e03f */
[----:B------:R-:W-:Y:S01]  /*4dd0*/  VIADD R4, R4, 0xffffffff ;  /* 0xffffffff04047836 */ /* 0x000fe20000000000 */
[----:B------:R-:W-:Y:S01]  /*4de0*/  R2UR UR5, R22 ;  /* 0x00000000160572ca */ /* 0x000fe200000e0000 */
[----:B------:R-:W-:Y:S01]  /*4df0*/  UIADD3 UR26, UP1, UR24, 0x1f0, URZ ;  /* 0x000001f0181a7890 */ /* 0x000fe2000ff3e03f */
[----:B------:R-:W-:Y:S01]  /*4e00*/  R2UR UR8, R14 ;  /* 0x000000000e0872ca */ /* 0x000fe200000e0000 */
[----:B------:R-:W-:Y:S01]  /*4e10*/  UIADD3.X UR7, URZ, UR25, URZ, UP0, !UPT ;  /* 0x000000193f077290 */ /* 0x000fe200087fe43f */
[----:B------:R-:W-:Y:S01]  /*4e20*/  R2UR UR11, R21 ;  /* 0x00000000150b72ca */ /* 0x000fe200000e0000 */
[----:B------:R-:W-:Y:S01]  /*4e30*/  VIADD R7, R7, 0x1 ;  /* 0x0000000107077836 */ /* 0x000fe20000000000 */
[----:B------:R-:W-:Y:S01]  /*4e40*/  R2UR UR10, R24 ;  /* 0x00000000180a72ca */ /* 0x000fe200000e0000 */
[----:B------:R-:W-:Y:S01]  /*4e50*/  UIADD3.X UR27, URZ, UR25, URZ, UP1, !UPT ;  /* 0x000000193f1b7290 */ /* 0x000fe20008ffe43f */
[----:B------:R-:W-:Y:S01]  /*4e60*/  R2UR UR12, R6 ;  /* 0x00000000060c72ca */ /* 0x000fe200000e0000 */
[----:B------:R-:W-:Y:S01]  /*4e70*/  UMOV UR14, 0x0 ;  /* 0x00000000000e7882 */ /* 0x000fe20000000000 */
[----:B------:R-:W-:Y:S01]  /*4e80*/  R2UR UR20, R20 ;  /* 0x00000000141472ca */ /* 0x000fe200000e0000 */
[----:B------:R-:W-:Y:S01]  /*4e90*/  UMOV UR15, 0x10000000 ;  /* 0x10000000000f7882 */ /* 0x000fe20000000000 */
[----:B------:R-:W-:Y:S01]  /*4ea0*/  ISETP.GT.AND P1, PT, R4, 0x1, PT ;  /* 0x000000010400780c */ /* 0x000fe20003f24270 */
[----:B------:R-:W-:Y:S01]  /*4eb0*/  UIADD3 UR16, UR5, 0x180, URZ ;  /* 0x0000018005107890 */ /* 0x000fe2000fffe03f */
[----:B------:R-:W-:Y:S01]  /*4ec0*/  ISETP.NE.AND P0, PT, R7, 0x9, PT ;  /* 0x000000090700780c */ /* 0x000fe20003f05270 */
[----:B------:R-:W-:Y:S01]  /*4ed0*/  UIADD3 UR5, UR19, UR8, URZ ;  /* 0x0000000813057290 */ /* 0x000fe2000fffe03f */
[----:B------:R-:W-:Y:S01]  /*4ee0*/  VIADD R24, R24, 0x80 ;  /* 0x0000008018187836 */ /* 0x000fe20000000000 */
[----:B------:R-:W-:Y:S01]  /*4ef0*/  UMOV UR21, 0x30000 ;  /* 0x0003000000157882 */ /* 0x000fe20000000000 */
[----:B------:R-:W-:-:S02]  /*4f00*/  SEL R14, RZ, 0x1, P0 ;  /* 0x00000001ff0e7807 */ /* 0x000fc40000000000 */
[----:B------:R-:W-:Y:S01]  /*4f10*/  UMOV UR8, UR16 ;  /* 0x0000001000087c82 */ /* 0x000fe20008000000 */
[----:B------:R-:W-:Y:S01]  /*4f20*/  SEL R7, R7, RZ, P0 ;  /* 0x000000ff07077207 */ /* 0x000fe20000000000 */
[----:B------:R0:W-:Y:S01]  /*4f30*/  UTMALDG.3D [UR8], [UR6], desc[UR14] ;  /* 0x00000e08060075b4 */ /* 0x0001e20008011000 */
[----:B------:R-:W-:Y:S01]  /*4f40*/  LOP3.LUT R5, R5, R14, RZ, 0x3c, !PT ;  /* 0x0000000e05057212 */ /* 0x000fe200078e3cff */
[----:B0-----:R-:W-:Y:S01]  /*4f50*/  UMOV UR11, UR20 ;  /* 0x00000014000b7c82 */ /* 0x001fe20008000000 */
[----:B------:R-:W-:Y:S02]  /*4f60*/  UMOV UR8, UR5 ;  /* 0x0000000500087c82 */ /* 0x000fe40008000000 */
[----:B------:R0:W-:Y:S02]  /*4f70*/  UTMALDG.3D.MULTICAST [UR8], [UR26], UR21, desc[UR14] ;  /* 0x00000e081a0073b4 */ /* 0x0001e40008011815 */
[----:B0-----:R-:W-:Y:S05]  /*4f80*/  @P1 BRA `(.L_x_115) ;  /* 0xfffffffc00441947 */ /* 0x001fea000383ffff */
.L_x_112:
[----:B------:R-:W-:Y:S05]  /*4f90*/  BSYNC B1 ;  /* 0x0000000000017941 */ /* 0x000fea0003800000 */
.L_x_111:
[----:B------:R-:W-:Y:S01]  /*4fa0*/  LOP3.LUT P1, RZ, R9, 0xff, RZ, 0xc0, !PT ;  /* 0x000000ff09ff7812 */ /* 0x000fe2000782c0ff */
[C---:B------:R-:W-:Y:S01]  /*4fb0*/  IMAD.IADD R6, R10.reuse, 0x1, R3 ;  /* 0x000000010a067824 */ /* 0x040fe200078e0203 */
[----:B------:R-:W-:Y:S01]  /*4fc0*/  ULDC.64 UR6, c[0x0][0x650] ;  /* 0x0001940000067ab9 */ /* 0x000fe20000000a00 */
[----:B------:R-:W-:Y:S01]  /*4fd0*/  ISETP.GE.U32.AND P2, PT, R10, 0x9, PT ;  /* 0x000000090a00780c */ /* 0x000fe20003f46070 */
[----:B------:R-:W-:Y:S01]  /*4fe0*/  BSSY B1, `(.L_x_116) ;  /* 0x000006c000017945 */ /* 0x000fe20003800000 */
[----:B------:R-:W-:Y:S01]  /*4ff0*/  IMAD.MOV.U32 R21, RZ, RZ, -0x1 ;  /* 0xffffffffff157424 */ /* 0x000fe200078e00ff */
[----:B------:R-:W-:Y:S01]  /*5000*/  ISETP.GT.U32.AND P0, PT, R6, 0x8, PT ;  /* 0x000000080600780c */ /* 0x000fe20003f04070 */
[----:B------:R-:W-:Y:S01]  /*5010*/  IMAD.MOV.U32 R20, RZ, RZ, -0x1 ;  /* 0xffffffffff147424 */ /* 0x000fe200078e00ff */
[----:B------:R-:W-:Y:S02]  /*5020*/  PRMT R9, RZ, 0x7610, R9 ;  /* 0x00007610ff097816 */ /* 0x000fe40000000009 */
[----:B------:R-:W-:-:S03]  /*5030*/  ISETP.LT.U32.AND P0, PT, R10, 0x9, P0 ;  /* 0x000000090a00780c */ /* 0x000fc60000701070 */
[----:B------:R-:W0:Y:S01]  /*5040*/  @P1 S2R R5, SR_CgaCtaId ;  /* 0x0000000000051919 */ /* 0x000e220000008800 */
[----:B------:R-:W-:-:S04]  /*5050*/  @P1 MOV R4, 0x400 ;  /* 0x0000040000041802 */ /* 0x000fc80000000f00 */
[----:B0-----:R-:W-:Y:S01]  /*5060*/  @P1 LEA R3, R5, R4, 0x18 ;  /* 0x0000000405031211 */ /* 0x001fe200078ec0ff */
[----:B------:R-:W-:-:S03]  /*5070*/  IMAD.WIDE.U32 R4, R6, 0x38e38e39, RZ ;  /* 0x38e38e3906047825 */ /* 0x000fc600078e00ff */
[----:B------:R0:W-:Y:S01]  /*5080*/  @P1 SYNCS.ARRIVE.TRANS64.A1T0 RZ, [R3+URZ+0xa8], RZ ;  /* 0x0000a8ff03ff19a7 */ /* 0x0001e2000810003f */
[----:B------:R-:W-:Y:S02]  /*5090*/  IADD3 R16, P1, R16, UR22, RZ ;  /* 0x0000001610107c10 */ /* 0x000fe4000ff3e0ff */
[----:B------:R-:W-:Y:S02]  /*50a0*/  SHF.R.U32.HI R5, RZ, 0x1, R5 ;  /* 0x00000001ff057819 */ /* 0x000fe40000011605 */
[----:B------:R-:W-:Y:S02]  /*50b0*/  IADD3.X R17, R17, UR13, RZ, P1, !PT ;  /* 0x0000000d11117c10 */ /* 0x000fe40008ffe4ff */
[----:B------:R-:W-:Y:S02]  /*50c0*/  PRMT R4, RZ, 0x7610, R4 ;  /* 0x00007610ff047816 */ /* 0x000fe40000000004 */
[----:B0-----:R-:W-:Y:S02]  /*50d0*/  SEL R3, RZ, 0x1, !P0 ;  /* 0x00000001ff037807 */ /* 0x001fe40004000000 */
[----:B------:R-:W-:-:S02]  /*50e0*/  ISETP.GE.U32.AND P0, PT, R16, UR6, PT ;  /* 0x0000000610007c0c */ /* 0x000fc4000bf06070 */
[----:B------:R-:W-:Y:S01]  /*50f0*/  LOP3.LUT R0, R0, R3, RZ, 0x3c, !PT ;  /* 0x0000000300007212 */ /* 0x000fe200078e3cff */
[----:B------:R-:W-:Y:S01]  /*5100*/  IMAD R3, R5, -0x9, R6 ;  /* 0xfffffff705037824 */ /* 0x000fe200078e0206 */
[----:B------:R-:W-:Y:S01]  /*5110*/  ISETP.GE.U32.AND.EX P0, PT, R17, UR7, PT, P0 ;  /* 0x0000000711007c0c */ /* 0x000fe2000bf06100 */
[----:B------:R-:W-:Y:S01]  /*5120*/  IMAD.MOV.U32 R6, RZ, RZ, -0x1 ;  /* 0xffffffffff067424 */ /* 0x000fe200078e00ff */
[----:B------:R-:W-:-:S11]  /*5130*/  @P2 LOP3.LUT R0, R0, 0x1, R5, 0x78, !PT ;  /* 0x0000000100002812 */ /* 0x000fd600078e7805 */
[----:B------:R-:W-:Y:S05]  /*5140*/  @P0 BRA `(.L_x_117) ;  /* 0x0000000400540947 */ /* 0x000fea0003800000 */
[----:B------:R-:W0:Y:S01]  /*5150*/  S2R R15, SR_CTAID.X ;  /* 0x00000000000f7919 */ /* 0x000e220000002500 */
[----:B------:R-:W-:Y:S01]  /*5160*/  ULDC.64 UR6, c[0x0][0x628] ;  /* 0x00018a0000067ab9 */ /* 0x000fe20000000a00 */
[----:B------:R-:W-:Y:S01]  /*5170*/  ULDC UR8, c[0x0][0x630] ;  /* 0x00018c0000087ab9 */ /* 0x000fe20000000800 */
[----:B------:R-:W-:Y:S01]  /*5180*/  ISETP.NE.U32.AND P0, PT, RZ, UR6, PT ;  /* 0x00000006ff007c0c */ /* 0x000fe2000bf05070 */
[----:B------:R-:W1:Y:S01]  /*5190*/  S2R R20, SR_CTAID.Y ;  /* 0x0000000000147919 */ /* 0x000e620000002600 */
[----:B------:R-:W-:Y:S01]  /*51a0*/  ULDC UR9, c[0x0][0x150] ;  /* 0x0000540000097ab9 */ /* 0x000fe20000000800 */
[----:B------:R-:W-:Y:S01]  /*51b0*/  IMAD.MOV.U32 R4, RZ, RZ, R16 ;  /* 0x000000ffff047224 */ /* 0x000fe200078e0010 */
[----:B------:R-:W-:Y:S01]  /*51c0*/  ISETP.NE.AND.EX P0, PT, RZ, UR7, PT, P0 ;  /* 0x00000007ff007c0c */ /* 0x000fe2000bf05300 */
[----:B------:R-:W-:Y:S01]  /*51d0*/  IMAD.MOV.U32 R5, RZ, RZ, R17 ;  /* 0x000000ffff057224 */ /* 0x000fe200078e0011 */
[----:B0-----:R-:W-:-:S11]  /*51e0*/  I2FP.F32.U32 R22, R15 ;  /* 0x0000000f00167245 */ /* 0x001fd60000201000 */
[----:B------:R-:W-:Y:S05]  /*51f0*/  @!P0 BRA `(.L_x_118) ;  /* 0x0000000000288947 */ /* 0x000fea0003800000 */
[----:B------:R-:W-:Y:S02]  /*5200*/  ULDC UR5, c[0x0][0x634] ;  /* 0x00018d0000057ab9 */ /* 0x000fe40000000800 */
[----:B------:R-:W-:-:S05]  /*5210*/  IADD3 R5, P0, R16, UR5, RZ ;  /* 0x0000000510057c10 */ /* 0x000fca000ff1e0ff */
[----:B------:R-:W-:-:S04]  /*5220*/  IMAD.X R21, RZ, RZ, R17, P0 ;  /* 0x000000ffff157224 */ /* 0x000fc800000e0611 */
[----:B------:R-:W-:-:S04]  /*5230*/  IMAD.WIDE.U32 R6, R21, UR6, RZ ;  /* 0x0000000615067c25 */ /* 0x000fc8000f8e00ff */
[----:B------:R-:W-:-:S04]  /*5240*/  IMAD.WIDE.U32 R6, P0, R5, UR7, R6 ;  /* 0x0000000705067c25 */ /* 0x000fc8000f800006 */
[----:B------:R-:W-:-:S04]  /*5250*/  IMAD.WIDE.U32 R4, R5, UR6, RZ ;  /* 0x0000000605047c25 */ /* 0x000fc8000f8e00ff */
[----:B------:R-:W-:Y:S01]  /*5260*/  IMAD.MOV.U32 R4, RZ, RZ, R7 ;  /* 0x000000ffff047224 */ /* 0x000fe200078e0007 */
[----:B------:R-:W-:Y:S01]  /*5270*/  IADD3 RZ, P1, R5, R6, RZ ;  /* 0x0000000605ff7210 */ /* 0x000fe20007f3e0ff */
[----:B------:R-:W-:-:S04]  /*5280*/  IMAD.X R5, RZ, RZ, RZ, P0 ;  /* 0x000000ffff057224 */ /* 0x000fc800000e06ff */
[----:B------:R-:W-:-:S08]  /*5290*/  IMAD.WIDE.U32.X R4, R21, UR7, R4, P1 ;  /* 0x0000000715047c25 */ /* 0x000fd000088e0404 */
.L_x_118:
[--C-:B------:R-:W-:Y:S01]  /*52a0*/  SHF.R.U64 R14, R4, UR8, R5.reuse ;  /* 0x00000008040e7c19 */ /* 0x100fe20008001205 */
[----:B------:R-:W-:Y:S01]  /*52b0*/  FMUL R22, R22, UR9 ;  /* 0x0000000916167c20 */ /* 0x000fe20008400000 */
[----:B------:R-:W-:Y:S01]  /*52c0*/  SHF.R.U32.HI R4, RZ, UR8, R5 ;  /* 0x00000008ff047c19 */ /* 0x000fe20008011605 */
[----:B------:R-:W0:Y:S01]  /*52d0*/  LDC R6, c[0x0][0x144] ;  /* 0x00005100ff067b82 */ /* 0x000e220000000800 */
[----:B------:R-:W-:Y:S01]  /*52e0*/  IADD3 R5, P0, RZ, -R14, RZ ;  /* 0x8000000eff057210 */ /* 0x000fe20007f1e0ff */
[----:B------:R-:W-:Y:S01]  /*52f0*/  ULDC UR5, c[0x0][0x154] ;  /* 0x0000550000057ab9 */ /* 0x000fe20000000800 */
[----:B-1----:R-:W-:Y:S01]  /*5300*/  I2FP.F32.U32 R7, R20 ;  /* 0x0000001400077245 */ /* 0x002fe20000201000 */
[----:B------:R-:W1:Y:S01]  /*5310*/  F2I.U32.TRUNC.NTZ R22, R22 ;  /* 0x0000001600167305 */ /* 0x000e62000020f000 */
[----:B------:R-:W-:Y:S01]  /*5320*/  ULDC.64 UR6, c[0x0][0x620] ;  /* 0x0001880000067ab9 */ /* 0x000fe20000000a00 */
[----:B------:R-:W-:Y:S01]  /*5330*/  IMAD.X R4, RZ, RZ, ~R4, P0 ;  /* 0x000000ffff047224 */ /* 0x000fe200000e0e04 */
[----:B------:R-:W-:Y:S01]  /*5340*/  ISETP.NE.AND P2, PT, R2, 0x1, PT ;  /* 0x000000010200780c */ /* 0x000fe20003f45270 */
[----:B------:R-:W-:Y:S01]  /*5350*/  FMUL R23, R7, UR5 ;  /* 0x0000000507177c20 */ /* 0x000fe20008400000 */
[----:B------:R-:W2:Y:S01]  /*5360*/  LDC R25, c[0x0][0x148] ;  /* 0x00005200ff197b82 */ /* 0x000ea20000000800 */
[----:B------:R-:W-:Y:S01]  /*5370*/  IMAD R4, R4, UR6, RZ ;  /* 0x0000000604047c24 */ /* 0x000fe2000f8e02ff */
[----:B------:R-:W-:-:S03]  /*5380*/  ULDC UR5, c[0x0][0x618] ;  /* 0x0001860000057ab9 */ /* 0x000fc60000000800 */
[----:B------:R-:W3:Y:S01]  /*5390*/  F2I.U32.TRUNC.NTZ R23, R23 ;  /* 0x0000001700177305 */ /* 0x000ee2000020f000 */
[C---:B------:R-:W-:Y:S02]  /*53a0*/  IMAD R7, R5.reuse, UR7, R4 ;  /* 0x0000000705077c24 */ /* 0x040fe4000f8e0204 */
[----:B------:R-:W-:Y:S01]  /*53b0*/  IMAD.WIDE.U32 R4, R5, UR6, R16 ;  /* 0x0000000605047c25 */ /* 0x000fe2000f8e0010 */
[----:B------:R-:W-:Y:S02]  /*53c0*/  ULDC.64 UR6, c[0x0][0x640] ;  /* 0x0001900000067ab9 */ /* 0x000fe40000000a00 */
[----:B------:R-:W-:Y:S01]  /*53d0*/  ISETP.NE.U32.AND P0, PT, RZ, UR6, PT ;  /* 0x00000006ff007c0c */ /* 0x000fe2000bf05070 */
[----:B------:R-:W-:Y:S02]  /*53e0*/  IMAD.IADD R5, R5, 0x1, R7 ;  /* 0x0000000105057824 */ /* 0x000fe400078e0207 */
[----:B-1----:R-:W-:Y:S01]  /*53f0*/  IMAD.MOV R22, RZ, RZ, -R22 ;  /* 0x000000ffff167224 */ /* 0x002fe200078e0a16 */
[----:B------:R-:W-:-:S02]  /*5400*/  ISETP.NE.AND.EX P0, PT, RZ, UR7, PT, P0 ;  /* 0x00000007ff007c0c */ /* 0x000fc4000bf05300 */
[----:B------:R-:W-:Y:S01]  /*5410*/  SHF.R.U64 R21, R4, UR5, R5 ;  /* 0x0000000504157c19 */ /* 0x000fe20008001205 */
[----:B0-----:R-:W-:Y:S01]  /*5420*/  IMAD R15, R6, R22, R15 ;  /* 0x00000016060f7224 */ /* 0x001fe200078e020f */
[----:B------:R-:W-:Y:S01]  /*5430*/  SHF.R.U32.HI R4, RZ, UR5, R5 ;  /* 0x00000005ff047c19 */ /* 0x000fe20008011605 */
[----:B------:R-:W-:Y:S01]  /*5440*/  ULDC UR5, c[0x0][0x608] ;  /* 0x0001820000057ab9 */ /* 0x000fe20000000800 */
[----:B---3--:R-:W-:Y:S02]  /*5450*/  IMAD.MOV R6, RZ, RZ, -R23 ;  /* 0x000000ffff067224 */ /* 0x008fe400078e0a17 */
[--C-:B------:R-:W-:Y:S02]  /*5460*/  SHF.R.U64 R22, R21, UR5, R4.reuse ;  /* 0x0000000515167c19 */ /* 0x100fe40008001204 */
[----:B------:R-:W-:Y:S01]  /*5470*/  SHF.R.U32.HI R5, RZ, UR5, R4 ;  /* 0x00000005ff057c19 */ /* 0x000fe20008011604 */
[----:B------:R-:W-:Y:S01]  /*5480*/  ULDC UR5, c[0x0][0x658] ;  /* 0x0001960000057ab9 */ /* 0x000fe20000000800 */
[----:B--2---:R-:W-:-:S02]  /*5490*/  @P2 IMAD R15, R25, R6, R20 ;  /* 0x00000006190f2224 */ /* 0x004fc400078e0214 */
[--C-:B------:R-:W-:Y:S02]  /*54a0*/  SHF.R.U64 R20, R22, UR5, R5.reuse ;  /* 0x0000000516147c19 */ /* 0x100fe40008001205 */
[----:B------:R-:W-:-:S03]  /*54b0*/  SHF.R.U32.HI R23, RZ, UR5, R5 ;  /* 0x00000005ff177c19 */ /* 0x000fc60008011605 */
[----:B------:R-:W-:Y:S02]  /*54c0*/  IMAD.MOV.U32 R6, RZ, RZ, R20 ;  /* 0x000000ffff067224 */ /* 0x000fe400078e0014 */
[----:B------:R-:W-:Y:S01]  /*54d0*/  IMAD.MOV.U32 R5, RZ, RZ, R23 ;  /* 0x000000ffff057224 */ /* 0x000fe200078e0017 */
[----:B------:R-:W-:Y:S06]  /*54e0*/  @!P0 BRA `(.L_x_119) ;  /* 0x00000000002c8947 */ /* 0x000fec0003800000 */
        /* <DEDUP_REMOVED lines=9> */
[----:B------:R-:W-:-:S04]  /*5580*/  IMAD.WIDE.U32.X R4, R23, UR7, R4, P1 ;  /* 0x0000000717047c25 */ /* 0x000fc800088e0404 */
[----:B------:R-:W-:-:S07]  /*5590*/  IMAD.MOV.U32 R6, RZ, RZ, R4 ;  /* 0x000000ffff067224 */ /* 0x000fce00078e0004 */
.L_x_119:
[----:B------:R-:W-:Y:S01]  /*55a0*/  ULDC UR5, c[0x0][0x648] ;  /* 0x0001920000057ab9 */ /* 0x000fe20000000800 */
[----:B------:R-:W-:Y:S01]  /*55b0*/  LOP3.LUT R4, R22, UR17, RZ, 0xc0, !PT ;  /* 0x0000001116047c12 */ /* 0x000fe2000f8ec0ff */
[----:B------:R-:W-:Y:S01]  /*55c0*/  ULDC UR6, c[0x0][0x610] ;  /* 0x0001840000067ab9 */ /* 0x000fe20000000800 */
[----:B------:R-:W-:Y:S01]  /*55d0*/  SHF.R.U64 R5, R6, UR5, R5 ;  /* 0x0000000506057c19 */ /* 0x000fe20008001205 */
[----:B------:R-:W-:Y:S01]  /*55e0*/  ULDC UR5, c[0x0][0x638] ;  /* 0x00018e0000057ab9 */ /* 0x000fe20000000800 */
[----:B------:R-:W-:-:S03]  /*55f0*/  LOP3.LUT R21, R21, UR4, RZ, 0xc0, !PT ;  /* 0x0000000415157c12 */ /* 0x000fc6000f8ec0ff */
[----:B------:R-:W-:Y:S02]  /*5600*/  IMAD.MOV R7, RZ, RZ, -R5 ;  /* 0x000000ffff077224 */ /* 0x000fe400078e0a05 */
[----:B------:R-:W-:Y:S02]  /*5610*/  IMAD R4, R5, UR18, R4 ;  /* 0x0000001205047c24 */ /* 0x000fe4000f8e0204 */
[----:B------:R-:W-:Y:S01]  /*5620*/  IMAD R20, R7, UR5, R20 ;  /* 0x0000000507147c24 */ /* 0x000fe2000f8e0214 */
[----:B------:R-:W-:Y:S01]  /*5630*/  ULDC UR5, c[0x0][0x600] ;  /* 0x0001800000057ab9 */ /* 0x000fe20000000800 */
[----:B------:R-:W-:Y:S02]  /*5640*/  IMAD R15, R4, UR6, R15 ;  /* 0x00000006040f7c24 */ /* 0x000fe4000f8e020f */
[----:B------:R-:W-:Y:S02]  /*5650*/  IMAD R6, R20, UR5, R21 ;  /* 0x0000000514067c24 */ /* 0x000fe4000f8e0215 */
[----:B------:R-:W-:-:S03]  /*5660*/  IMAD.MOV.U32 R4, RZ, RZ, 0x1 ;  /* 0x00000001ff047424 */ /* 0x000fc600078e00ff */
[----:B------:R-:W-:Y:S02]  /*5670*/  SEL R20, R6, R15, !P2 ;  /* 0x0000000f06147207 */ /* 0x000fe40005000000 */
[----:B------:R-:W-:Y:S01]  /*5680*/  SEL R21, R15, R6, !P2 ;  /* 0x000000060f157207 */ /* 0x000fe20005000000 */
[----:B------:R-:W-:-:S07]  /*5690*/  IMAD.MOV.U32 R6, RZ, RZ, R14 ;  /* 0x000000ffff067224 */ /* 0x000fce00078e000e */
.L_x_117:
[----:B------:R-:W-:Y:S05]  /*56a0*/  BSYNC B1 ;  /* 0x0000000000017941 */ /* 0x000fea0003800000 */
.L_x_116:
[----:B------:R-:W-:-:S13]  /*56b0*/  LOP3.LUT P0, RZ, R4, 0xff, RZ, 0xc0, !PT ;  /* 0x000000ff04ff7812 */ /* 0x000fda000780c0ff */
[----:B------:R-:W-:Y:S05]  /*56c0*/  @P0 BRA `(.L_x_120) ;  /* 0xfffffff400400947 */ /* 0x000fea000383ffff */
[----:B------:R-:W-:Y:S05]  /*56d0*/  BSYNC B0 ;  /* 0x0000000000007941 */ /* 0x000fea0003800000 */
.L_x_109:
[----:B------:R-:W-:-:S03]  /*56e0*/  UMOV UR5, 0xffffffff ;  /* 0xffffffff00057882 */ /* 0x000fc60000000000 */
[----:B------:R-:W-:Y:S05]  /*56f0*/  BRA.DIV UR5, `(.L_x_121) ;  /* 0x0000000605c87947 */ /* 0x000fea000b800000 */
[----:B------:R-:W-:-:S13]  /*5700*/  ELECT P6, URZ, PT ;  /* 0x00000000003f782f */ /* 0x000fda00038c0000 */
.L_x_140:
[----:B------:R-:W-:Y:S04]  /*5710*/  BSSY B0, `(.L_x_122) ;  /* 0x0000058000007945 */ /* 0x000fe80003800000 */
[----:B------:R-:W-:Y:S05]  /*5720*/  @!P6 BRA `(.L_x_123) ;  /* 0x000000040058e947 */ /* 0x000fea0003800000 */
[----:B------:R-:W-:-:S04]  /*5730*/  LOP3.LUT R19, R19, 0x2, RZ, 0xfc, !PT ;  /* 0x0000000213137812 */ /* 0x000fc800078efcff */
[----:B------:R-:W-:-:S13]  /*5740*/  ISETP.NE.AND P0, PT, R19, 0x3, PT ;  /* 0x000000031300780c */ /* 0x000fda0003f05270 */
[----:B------:R-:W-:Y:S05]  /*5750*/  @!P0 BRA `(.L_x_124) ;  /* 0x0000000000048947 */ /* 0x000fea0003800000 */
[----:B------:R-:W-:Y:S01]  /*5760*/  BPT.TRAP 0x1 ;  /* 0x000000040000795c */ /* 0x000fe20000300000 */
.L_x_124:
[----:B------:R-:W0:Y:S01]  /*5770*/  S2R R5, SR_CgaCtaId ;  /* 0x0000000000057919 */ /* 0x000e220000008800 */
[----:B------:R-:W-:Y:S02]  /*5780*/  MOV R2, 0x400 ;  /* 0x0000040000027802 */ /* 0x000fe40000000f00 */
[----:B------:R-:W-:Y:S02]  /*5790*/  SHF.L.U32 R4, R0, 0x1f, RZ ;  /* 0x0000001f00047819 */ /* 0x000fe400000006ff */
[----:B0-----:R-:W-:-:S05]  /*57a0*/  LEA R2, R5, R2, 0x18 ;  /* 0x0000000205027211 */ /* 0x001fca00078ec0ff */
[----:B------:R-:W-:-:S04]  /*57b0*/  VIADD R2, R2, 0x48 ;  /* 0x0000004802027836 */ /* 0x000fc80000000000 */
[C---:B------:R-:W-:Y:S02]  /*57c0*/  IMAD R7, R3.reuse, 0x8, R2 ;  /* 0x0000000803077824 */ /* 0x040fe400078e0202 */
[----:B------:R-:W-:Y:S02]  /*57d0*/  VIADD R3, R3, 0x1 ;  /* 0x0000000103037836 */ /* 0x000fe40000000000 */
[----:B------:R-:W0:Y:S03]  /*57e0*/  SYNCS.PHASECHK.TRANS64.TRYWAIT P0, [R7+URZ], R4 ;  /* 0x00000004070075a7 */ /* 0x000e26000800017f */
[----:B------:R-:W-:-:S04]  /*57f0*/  ISETP.NE.AND P1, PT, R3, 0x9, PT ;  /* 0x000000090300780c */ /* 0x000fc80003f25270 */
[----:B------:R-:W-:Y:S02]  /*5800*/  SEL R5, RZ, 0x1, P1 ;  /* 0x00000001ff057807 */ /* 0x000fe40000800000 */
[----:B------:R-:W-:Y:S02]  /*5810*/  SEL R3, R3, RZ, P1 ;  /* 0x000000ff03037207 */ /* 0x000fe40000800000 */
[----:B------:R-:W-:-:S03]  /*5820*/  LOP3.LUT R6, R0, R5, RZ, 0x3c, !PT ;  /* 0x0000000500067212 */ /* 0x000fc600078e3cff */
[----:B------:R-:W-:Y:S01]  /*5830*/  IMAD R8, R3, 0x8, R2 ;  /* 0x0000000803087824 */ /* 0x000fe200078e0202 */
[----:B------:R-:W-:Y:S01]  /*5840*/  SHF.L.U32 R5, R6, 0x1f, RZ ;  /* 0x0000001f06057819 */ /* 0x000fe200000006ff */
[----:B0-----:R-:W-:Y:S06]  /*5850*/  @!P0 BRA `(.L_x_125) ;  /* 0x0000000400908947 */ /* 0x001fec0003800000 */
.L_x_141:
[----:B------:R-:W1:Y:S01]  /*5860*/  SYNCS.PHASECHK.TRANS64.TRYWAIT P0, [R8+URZ], R5 ;  /* 0x00000005080075a7 */ /* 0x000e62000800017f */
[----:B------:R-:W-:-:S05]  /*5870*/  VIADD R0, R3, 0x1 ;  /* 0x0000000103007836 */ /* 0x000fca0000000000 */
[----:B------:R-:W-:-:S04]  /*5880*/  ISETP.NE.AND P1, PT, R0, 0x9, PT ;  /* 0x000000090000780c */ /* 0x000fc80003f25270 */
[----:B------:R-:W-:Y:S02]  /*5890*/  SEL R3, RZ, 0x1, P1 ;  /* 0x00000001ff037807 */ /* 0x000fe40000800000 */
[----:B0-----:R-:W-:Y:S02]  /*58a0*/  SEL R7, R0, RZ, P1 ;  /* 0x000000ff00077207 */ /* 0x001fe40000800000 */
[----:B------:R-:W-:-:S03]  /*58b0*/  LOP3.LUT R6, R6, R3, RZ, 0x3c, !PT ;  /* 0x0000000306067212 */ /* 0x000fc600078e3cff */
[----:B------:R-:W-:Y:S01]  /*58c0*/  IMAD R9, R7, 0x8, R2 ;  /* 0x0000000807097824 */ /* 0x000fe200078e0202 */
[----:B------:R-:W-:Y:S01]  /*58d0*/  SHF.L.U32 R4, R6, 0x1f, RZ ;  /* 0x0000001f06047819 */ /* 0x000fe200000006ff */
[----:B-1----:R-:W-:Y:S06]  /*58e0*/  @!P0 BRA `(.L_x_126) ;  /* 0x0000000400808947 */ /* 0x002fec0003800000 */
.L_x_142:
[----:B------:R-:W1:Y:S01]  /*58f0*/  SYNCS.PHASECHK.TRANS64.TRYWAIT P0, [R9+URZ], R4 ;  /* 0x00000004090075a7 */ /* 0x000e62000800017f */
[----:B------:R-:W-:-:S05]  /*5900*/  VIADD R0, R7, 0x1 ;  /* 0x0000000107007836 */ /* 0x000fca0000000000 */
[----:B------:R-:W-:-:S04]  /*5910*/  ISETP.NE.AND P1, PT, R0, 0x9, PT ;  /* 0x000000090000780c */ /* 0x000fc80003f25270 */
[----:B------:R-:W-:Y:S02]  /*5920*/  SEL R3, RZ, 0x1, P1 ;  /* 0x00000001ff037807 */ /* 0x000fe40000800000 */
[----:B------:R-:W-:Y:S02]  /*5930*/  SEL R7, R0, RZ, P1 ;  /* 0x000000ff00077207 */ /* 0x000fe40000800000 */
[----:B------:R-:W-:-:S03]  /*5940*/  LOP3.LUT R6, R6, R3, RZ, 0x3c, !PT ;  /* 0x0000000306067212 */ /* 0x000fc600078e3cff */
[----:B0-----:R-:W-:Y:S01]  /*5950*/  IMAD R8, R7, 0x8, R2 ;  /* 0x0000000807087824 */ /* 0x001fe200078e0202 */
[----:B------:R-:W-:Y:S01]  /*5960*/  SHF.L.U32 R5, R6, 0x1f, RZ ;  /* 0x0000001f06057819 */ /* 0x000fe200000006ff */
[----:B-1----:R-:W-:Y:S06]  /*5970*/  @!P0 BRA `(.L_x_127) ;  /* 0x0000000400708947 */ /* 0x002fec0003800000 */
.L_x_143:
        /* <DEDUP_REMOVED lines=9> */
.L_x_144:
        /* <DEDUP_REMOVED lines=9> */
.L_x_145:
        /* <DEDUP_REMOVED lines=9> */
.L_x_146:
[----:B------:R-:W1:Y:S01]  /*5b30*/  SYNCS.PHASECHK.TRANS64.TRYWAIT P0, [R9+URZ], R4 ;  /* 0x00000004090075a7 */ /* 0x000e62000800017f */
[----:B------:R-:W-:-:S05]  /*5b40*/  VIADD R0, R7, 0x1 ;  /* 0x0000000107007836 */ /* 0x000fca0000000000 */
[----:B------:R-:W-:-:S04]  /*5b50*/  ISETP.NE.AND P1, PT, R0, 0x9, PT ;  /* 0x000000090000780c */ /* 0x000fc80003f25270 */
[----:B------:R-:W-:Y:S02]  /*5b60*/  SEL R3, RZ, 0x1, P1 ;  /* 0x00000001ff037807 */ /* 0x000fe40000800000 */
[----:B------:R-:W-:Y:S02]  /*5b70*/  SEL R7, R0, RZ, P1 ;  /* 0x000000ff00077207 */ /* 0x000fe40000800000 */
[----:B------:R-:W-:-:S03]  /*5b80*/  LOP3.LUT R11, R6, R3, RZ, 0x3c, !PT ;  /* 0x00000003060b7212 */ /* 0x000fc600078e3cff */
[----:B------:R-:W-:Y:S01]  /*5b90*/  IMAD R6, R7, 0x8, R2 ;  /* 0x0000000807067824 */ /* 0x000fe200078e0202 */
[----:B0-----:R-:W-:Y:S01]  /*5ba0*/  SHF.L.U32 R5, R11, 0x1f, RZ ;  /* 0x0000001f0b057819 */ /* 0x001fe200000006ff */
[----:B-1----:R-:W-:Y:S06]  /*5bb0*/  @!P0 BRA `(.L_x_131) ;  /* 0x0000000400308947 */ /* 0x002fec0003800000 */
.L_x_147:
[----:B------:R-:W1:Y:S01]  /*5bc0*/  SYNCS.PHASECHK.TRANS64.TRYWAIT P0, [R6+URZ], R5 ;  /* 0x00000005060075a7 */ /* 0x000e62000800017f */
[----:B------:R-:W-:-:S05]  /*5bd0*/  VIADD R0, R7, 0x1 ;  /* 0x0000000107007836 */ /* 0x000fca0000000000 */
[----:B------:R-:W-:-:S04]  /*5be0*/  ISETP.NE.AND P1, PT, R0, 0x9, PT ;  /* 0x000000090000780c */ /* 0x000fc80003f25270 */
[----:B0-----:R-:W-:Y:S02]  /*5bf0*/  SEL R4, RZ, 0x1, P1 ;  /* 0x00000001ff047807 */ /* 0x001fe40000800000 */
[----:B------:R-:W-:Y:S02]  /*5c00*/  SEL R3, R0, RZ, P1 ;  /* 0x000000ff00037207 */ /* 0x000fe40000800000 */
[----:B------:R-:W-:Y:S01]  /*5c10*/  LOP3.LUT R0, R11, R4, RZ, 0x3c, !PT ;  /* 0x000000040b007212 */ /* 0x000fe200078e3cff */
[----:B-1----:R-:W-:Y:S06]  /*5c20*/  @!P0 BRA `(.L_x_132) ;  /* 0x0000000400288947 */ /* 0x002fec0003800000 */
.L_x_148:
[----:B------:R-:W-:Y:S01]  /*5c30*/  IMAD R3, R3, 0x8, R2 ;  /* 0x0000000803037824 */ /* 0x000fe200078e0202 */
[----:B------:R-:W-:-:S07]  /*5c40*/  SHF.L.U32 R0, R0, 0x1f, RZ ;  /* 0x0000001f00007819 */ /* 0x000fce00000006ff */
.L_x_133:
[----:B-1----:R1:W2:Y:S02]  /*5c50*/  SYNCS.PHASECHK.TRANS64.TRYWAIT P0, [R3+URZ], R0 ;  /* 0x00000000030075a7 */ /* 0x0022a4000800017f */
[----:B--2---:R-:W-:Y:S05]  /*5c60*/  @!P0 NANOSLEEP.SYNCS 0x989680 ;  /* 0x009896800000895d */ /* 0x004fea0003900000 */
[----:B------:R-:W2:Y:S02]  /*5c70*/  @!P0 SYNCS.PHASECHK.TRANS64 P0, [R3+URZ], R0 ;  /* 0x00000000030085a7 */ /* 0x000ea4000800007f */
[----:B--2---:R-:W-:Y:S05]  /*5c80*/  @!P0 BRA `(.L_x_133) ;  /* 0xfffffffc00f08947 */ /* 0x004fea000383ffff */
.L_x_123:
[----:B------:R-:W-:Y:S05]  /*5c90*/  BSYNC B0 ;  /* 0x0000000000007941 */ /* 0x000fea0003800000 */
.L_x_122:
[----:B------:R-:W-:Y:S05]  /*5ca0*/  EXIT ;  /* 0x000000000000794d */ /* 0x000fea0003800000 */
.L_x_22:
[----:B---3--:R3:W4:Y:S02]  /*5cb0*/  SYNCS.PHASECHK.TRANS64.TRYWAIT P1, [R3+URZ], R0 ;  /* 0x00000000030075a7 */ /* 0x008724000802017f */
[----:B----4-:R-:W-:Y:S05]  /*5cc0*/  @!P1 NANOSLEEP.SYNCS 0x989680 ;  /* 0x009896800000995d */ /* 0x010fea0003900000 */
[----:B------:R-:W4:Y:S02]  /*5cd0*/  @!P1 SYNCS.PHASECHK.TRANS64 P1, [R3+URZ], R0 ;  /* 0x00000000030095a7 */ /* 0x000f24000802007f */
[----:B----4-:R-:W-:Y:S05]  /*5ce0*/  @!P1 BRA `(.L_x_22) ;  /* 0xfffffffc00f09947 */ /* 0x010fea000383ffff */
[----:B------:R-:W-:Y:S05]  /*5cf0*/  BRA `(.L_x_21) ;  /* 0xffffffb800387947 */ /* 0x000fea000383ffff */
.L_x_27:
[----:B-1----:R1:W2:Y:S02]  /*5d00*/  SYNCS.PHASECHK.TRANS64.TRYWAIT P1, [R5+URZ], R4 ;  /* 0x00000004050075a7 */ /* 0x0022a4000802017f */
[----:B--2---:R-:W-:Y:S05]  /*5d10*/  @!P1 NANOSLEEP.SYNCS 0x989680 ;  /* 0x009896800000995d */ /* 0x004fea0003900000 */
[----:B------:R-:W2:Y:S02]  /*5d20*/  @!P1 SYNCS.PHASECHK.TRANS64 P1, [R5+URZ], R4 ;  /* 0x00000004050095a7 */ /* 0x000ea4000802007f */
[----:B--2---:R-:W-:Y:S05]  /*5d30*/  @!P1 BRA `(.L_x_27) ;  /* 0xfffffffc00f09947 */ /* 0x004fea000383ffff */
[----:B------:R-:W-:Y:S05]  /*5d40*/  BRA `(.L_x_26) ;  /* 0xffffffbc00287947 */ /* 0x000fea000383ffff */
.L_x_110:
[----:B------:R-:W-:Y:S01]  /*5d50*/  BSSY B1, `(.L_x_134) ;  /* 0x0000006000017945 */ /* 0x000fe20003800000 */
[----:B------:R-:W-:-:S07]  /*5d60*/  IMAD.MOV.U32 R15, RZ, RZ, -0x1 ;  /* 0xffffffffff0f7424 */ /* 0x000fce00078e00ff */
[----:B------:R-:W-:Y:S05]  /*5d70*/  WARPSYNC.COLLECTIVE R15, `(.L_x_135) ;  /* 0x000000000f0c7348 */ /* 0x000fea0003c00000 */
[----:B------:R-:W-:Y:S02]  /*5d80*/  ELECT P6, UR62, PT ;  /* 0x00000000003e782f */ /* 0x000fe400038c0000 */
[----:B------:R-:W-:Y:S01]  /*5d90*/  MOV R14, UR62 ;  /* 0x0000003e000e7c02 */ /* 0x000fe20008000f00 */
[----:B------:R-:W-:Y:S10]  /*5da0*/  ENDCOLLECTIVE ;  /* 0x000000000000791b */ /* 0x000ff40003800000 */
.L_x_135:
[----:B------:R-:W-:Y:S05]  /*5db0*/  BSYNC B1 ;  /* 0x0000000000017941 */ /* 0x000fea0003800000 */
.L_x_134:
[----:B------:R-:W-:Y:S05]  /*5dc0*/  BRA `(.L_x_136) ;  /* 0xffffffec008c7947 */ /* 0x000fea000383ffff */
.L_x_113:
[----:B-1----:R1:W2:Y:S02]  /*5dd0*/  SYNCS.PHASECHK.TRANS64.TRYWAIT P0, [R23+URZ+0x48], R14 ;  /* 0x0000480e170075a7 */ /* 0x0022a4000800017f */
[----:B--2---:R-:W-:Y:S05]  /*5de0*/  @!P0 NANOSLEEP.SYNCS 0x989680 ;  /* 0x009896800000895d */ /* 0x004fea0003900000 */
[----:B------:R-:W2:Y:S02]  /*5df0*/  @!P0 SYNCS.PHASECHK.TRANS64 P0, [R23+URZ+0x48], R14 ;  /* 0x0000480e170085a7 */ /* 0x000ea4000800007f */
[----:B--2---:R-:W-:Y:S05]  /*5e00*/  @!P0 BRA `(.L_x_113) ;  /* 0xfffffffc00f08947 */ /* 0x004fea000383ffff */
[----:B------:R-:W-:Y:S05]  /*5e10*/  BRA `(.L_x_137) ;  /* 0xffffffec00c47947 */ /* 0x000fea000383ffff */
.L_x_121:
[----:B------:R-:W-:Y:S01]  /*5e20*/  BSSY B0, `(.L_x_138) ;  /* 0x0000006000007945 */ /* 0x000fe20003800000 */
[----:B------:R-:W-:-:S07]  /*5e30*/  IMAD.MOV.U32 R15, RZ, RZ, -0x1 ;  /* 0xffffffffff0f7424 */ /* 0x000fce00078e00ff */
[----:B------:R-:W-:Y:S05]  /*5e40*/  WARPSYNC.COLLECTIVE R15, `(.L_x_139) ;  /* 0x000000000f0c7348 */ /* 0x000fea0003c00000 */
[----:B------:R-:W-:Y:S02]  /*5e50*/  ELECT P6, UR62, PT ;  /* 0x00000000003e782f */ /* 0x000fe400038c0000 */
[----:B------:R-:W-:Y:S01]  /*5e60*/  MOV R14, UR62 ;  /* 0x0000003e000e7c02 */ /* 0x000fe20008000f00 */
[----:B------:R-:W-:Y:S10]  /*5e70*/  ENDCOLLECTIVE ;  /* 0x000000000000791b */ /* 0x000ff40003800000 */
.L_x_139:
[----:B------:R-:W-:Y:S05]  /*5e80*/  BSYNC B0 ;  /* 0x0000000000007941 */ /* 0x000fea0003800000 */
.L_x_138:
[----:B------:R-:W-:Y:S05]  /*5e90*/  BRA `(.L_x_140) ;  /* 0xfffffff8001c7947 */ /* 0x000fea000383ffff */
.L_x_125:
[----:B0-----:R0:W1:Y:S02]  /*5ea0*/  SYNCS.PHASECHK.TRANS64.TRYWAIT P0, [R7+URZ], R4 ;  /* 0x00000004070075a7 */ /* 0x001064000800017f */
[----:B-1----:R-:W-:Y:S05]  /*5eb0*/  @!P0 NANOSLEEP.SYNCS 0x989680 ;  /* 0x009896800000895d */ /* 0x002fea0003900000 */
[----:B------:R-:W1:Y:S02]  /*5ec0*/  @!P0 SYNCS.PHASECHK.TRANS64 P0, [R7+URZ], R4 ;  /* 0x00000004070085a7 */ /* 0x000e64000800007f */
[----:B-1----:R-:W-:Y:S05]  /*5ed0*/  @!P0 BRA `(.L_x_125) ;  /* 0xfffffffc00f08947 */ /* 0x002fea000383ffff */
[----:B------:R-:W-:Y:S05]  /*5ee0*/  BRA `(.L_x_141) ;  /* 0xfffffff8005c7947 */ /* 0x000fea000383ffff */
.L_x_126:
[----:B0-----:R0:W1:Y:S02]  /*5ef0*/  SYNCS.PHASECHK.TRANS64.TRYWAIT P0, [R8+URZ], R5 ;  /* 0x00000005080075a7 */ /* 0x001064000800017f */
[----:B-1----:R-:W-:Y:S05]  /*5f00*/  @!P0 NANOSLEEP.SYNCS 0x989680 ;  /* 0x009896800000895d */ /* 0x002fea0003900000 */
[----:B------:R-:W1:Y:S02]  /*5f10*/  @!P0 SYNCS.PHASECHK.TRANS64 P0, [R8+URZ], R5 ;  /* 0x00000005080085a7 */ /* 0x000e64000800007f */
[----:B-1----:R-:W-:Y:S05]  /*5f20*/  @!P0 BRA `(.L_x_126) ;  /* 0xfffffffc00f08947 */ /* 0x002fea000383ffff */
[----:B------:R-:W-:Y:S05]  /*5f30*/  BRA `(.L_x_142) ;  /* 0xfffffff8006c7947 */ /* 0x000fea000383ffff */
.L_x_127:
[----:B0-----:R0:W1:Y:S02]  /*5f40*/  SYNCS.PHASECHK.TRANS64.TRYWAIT P0, [R9+URZ], R4 ;  /* 0x00000004090075a7 */ /* 0x001064000800017f */
[----:B-1----:R-:W-:Y:S05]  /*5f50*/  @!P0 NANOSLEEP.SYNCS 0x989680 ;  /* 0x009896800000895d */ /* 0x002fea0003900000 */
[----:B------:R-:W1:Y:S02]  /*5f60*/  @!P0 SYNCS.PHASECHK.TRANS64 P0, [R9+URZ], R4 ;  /* 0x00000004090085a7 */ /* 0x000e64000800007f */
[----:B-1----:R-:W-:Y:S05]  /*5f70*/  @!P0 BRA `(.L_x_127) ;  /* 0xfffffffc00f08947 */ /* 0x002fea000383ffff */
[----:B------:R-:W-:Y:S05]  /*5f80*/  BRA `(.L_x_143) ;  /* 0xfffffff8007c7947 */ /* 0x000fea000383ffff */
.L_x_128:
[----:B0-----:R0:W1:Y:S02]  /*5f90*/  SYNCS.PHASECHK.TRANS64.TRYWAIT P0, [R8+URZ], R5 ;  /* 0x00000005080075a7 */ /* 0x001064000800017f */
[----:B-1----:R-:W-:Y:S05]  /*5fa0*/  @!P0 NANOSLEEP.SYNCS 0x989680 ;  /* 0x009896800000895d */ /* 0x002fea0003900000 */
[----:B------:R-:W1:Y:S02]  /*5fb0*/  @!P0 SYNCS.PHASECHK.TRANS64 P0, [R8+URZ], R5 ;  /* 0x00000005080085a7 */ /* 0x000e64000800007f */
[----:B-1----:R-:W-:Y:S05]  /*5fc0*/  @!P0 BRA `(.L_x_128) ;  /* 0xfffffffc00f08947 */ /* 0x002fea000383ffff */
[----:B------:R-:W-:Y:S05]  /*5fd0*/  BRA `(.L_x_144) ;  /* 0xfffffff8008c7947 */ /* 0x000fea000383ffff */
.L_x_129:
[----:B0-----:R0:W1:Y:S02]  /*5fe0*/  SYNCS.PHASECHK.TRANS64.TRYWAIT P0, [R9+URZ], R4 ;  /* 0x00000004090075a7 */ /* 0x001064000800017f */
[----:B-1----:R-:W-:Y:S05]  /*5ff0*/  @!P0 NANOSLEEP.SYNCS 0x989680 ;  /* 0x009896800000895d */ /* 0x002fea0003900000 */
[----:B------:R-:W1:Y:S02]  /*6000*/  @!P0 SYNCS.PHASECHK.TRANS64 P0, [R9+URZ], R4 ;  /* 0x00000004090085a7 */ /* 0x000e64000800007f */
[----:B-1----:R-:W-:Y:S05]  /*6010*/  @!P0 BRA `(.L_x_129) ;  /* 0xfffffffc00f08947 */ /* 0x002fea000383ffff */
[----:B------:R-:W-:Y:S05]  /*6020*/  BRA `(.L_x_145) ;  /* 0xfffffff8009c7947 */ /* 0x000fea000383ffff */
.L_x_130:
[----:B0-----:R0:W1:Y:S02]  /*6030*/  SYNCS.PHASECHK.TRANS64.TRYWAIT P0, [R8+URZ], R5 ;  /* 0x00000005080075a7 */ /* 0x001064000800017f */
[----:B-1----:R-:W-:Y:S05]  /*6040*/  @!P0 NANOSLEEP.SYNCS 0x989680 ;  /* 0x009896800000895d */ /* 0x002fea0003900000 */
[----:B------:R-:W1:Y:S02]  /*6050*/  @!P0 SYNCS.PHASECHK.TRANS64 P0, [R8+URZ], R5 ;  /* 0x00000005080085a7 */ /* 0x000e64000800007f */
[----:B-1----:R-:W-:Y:S05]  /*6060*/  @!P0 BRA `(.L_x_130) ;  /* 0xfffffffc00f08947 */ /* 0x002fea000383ffff */
[----:B------:R-:W-:Y:S05]  /*6070*/  BRA `(.L_x_146) ;  /* 0xfffffff800ac7947 */ /* 0x000fea000383ffff */
.L_x_131:
[----:B0-----:R0:W1:Y:S02]  /*6080*/  SYNCS.PHASECHK.TRANS64.TRYWAIT P0, [R9+URZ], R4 ;  /* 0x00000004090075a7 */ /* 0x001064000800017f */
[----:B-1----:R-:W-:Y:S05]  /*6090*/  @!P0 NANOSLEEP.SYNCS 0x989680 ;  /* 0x009896800000895d */ /* 0x002fea0003900000 */
[----:B------:R-:W1:Y:S02]  /*60a0*/  @!P0 SYNCS.PHASECHK.TRANS64 P0, [R9+URZ], R4 ;  /* 0x00000004090085a7 */ /* 0x000e64000800007f */
[----:B-1----:R-:W-:Y:S05]  /*60b0*/  @!P0 BRA `(.L_x_131) ;  /* 0xfffffffc00f08947 */ /* 0x002fea000383ffff */
[----:B------:R-:W-:Y:S05]  /*60c0*/  BRA `(.L_x_147) ;  /* 0xfffffff800bc7947 */ /* 0x000fea000383ffff */
.L_x_132:
[----:B0-----:R0:W1:Y:S02]  /*60d0*/  SYNCS.PHASECHK.TRANS64.TRYWAIT P0, [R6+URZ], R5 ;  /* 0x00000005060075a7 */ /* 0x001064000800017f */
[----:B-1----:R-:W-:Y:S05]  /*60e0*/  @!P0 NANOSLEEP.SYNCS 0x989680 ;  /* 0x009896800000895d */ /* 0x002fea0003900000 */
[----:B------:R-:W1:Y:S02]  /*60f0*/  @!P0 SYNCS.PHASECHK.TRANS64 P0, [R6+URZ], R5 ;  /* 0x00000005060085a7 */ /* 0x000e64000800007f */
[----:B-1----:R-:W-:Y:S05]  /*6100*/  @!P0 BRA `(.L_x_132) ;  /* 0xfffffffc00f08947 */ /* 0x002fea000383ffff */
[----:B------:R-:W-:Y:S05]  /*6110*/  BRA `(.L_x_148) ;  /* 0xfffffff800c47947 */ /* 0x000fea000383ffff */
.L_x_149:
[----:B------:R-:W-:-:S00]  /*6120*/  BRA `(.L_x_149) ;  /* 0xfffffffc00fc7947 */ /* 0x000fc0000383ffff */
[----:B------:R-:W-:-:S00]  /*6130*/  NOP ;  /* 0x0000000000007918 */ /* 0x000fc00000000000 */
        /* <DEDUP_REMOVED lines=12> */
.L_x_150:


//--------------------- .nv.global.init           --------------------------
	.section	.nv.global.init,"aw",@progbits
.nv.global.init:
	.type		$str$22,@object
	.size		$str$22,($str$23 - $str$22)
$str$22:
        /*0000*/ 	.byte	0x6b, 0x5f, 0x74, 0x69, 0x6c, 0x65, 0x5f, 0x63, 0x6f, 0x75, 0x6e, 0x74, 0x20, 0x3e, 0x3d, 0x20
        /*0010*/ 	.byte	0x31, 0x00
	.type		$str$23,@object
	.size		$str$23,(__unnamed_1 - $str$23)
$str$23:
        /*0012*/ 	.byte	0x2f, 0x74, 0x6d, 0x70, 0x2f, 0x63, 0x75, 0x74, 0x6c, 0x61, 0x73, 0x73, 0x5f, 0x73, 0x77, 0x65
        /*0022*/ 	.byte	0x65, 0x70, 0x5f, 0x73, 0x72, 0x63, 0x2f, 0x69, 0x6e, 0x63, 0x6c, 0x75, 0x64, 0x65, 0x2f, 0x63
        /*0032*/ 	.byte	0x75, 0x74, 0x6c, 0x61, 0x73, 0x73, 0x2f, 0x67, 0x65, 0x6d, 0x6d, 0x2f, 0x63, 0x6f, 0x6c, 0x6c
        /*0042*/ 	.byte	0x65, 0x63, 0x74, 0x69, 0x76, 0x65, 0x2f, 0x73, 0x6d, 0x39, 0x30, 0x5f, 0x6d, 0x6d, 0x61, 0x5f
        /*0052*/ 	.byte	0x74, 0x6d, 0x61, 0x5f, 0x67, 0x6d, 0x6d, 0x61, 0x5f, 0x73, 0x73, 0x5f, 0x77, 0x61, 0x72, 0x70
        /*0062*/ 	.byte	0x73, 0x70, 0x65, 0x63, 0x69, 0x61, 0x6c, 0x69, 0x7a, 0x65, 0x64, 0x2e, 0x68, 0x70, 0x70, 0x00
	.type		__unnamed_1,@object
	.size		__unnamed_1,(.L_0 - __unnamed_1)
__unnamed_1:
        /*0072*/ 	.byte	0x76, 0x6f, 0x69, 0x64, 0x20, 0x63, 0x75, 0x74, 0x6c, 0x61, 0x73, 0x73, 0x3a, 0x3a, 0x67, 0x65
        /* <DEDUP_REMOVED lines=172> */
        /*0b42*/ 	.byte	0x3a, 0x69, 0x64, 0x65, 0x6e, 0x74, 0x69, 0x74, 0x79, 0x5d, 0x00
.L_0:


//--------------------- .nv.shared._ZN7cutlass13device_kernelINS_4gemm6kernel13GemmUniversalIN4cute5tupleIJiiiiEEENS1_10collective13CollectiveMmaINS1_34MainloopSm90TmaGmmaWarpSpecializedILi9ENS5_IJNS4_1CILi2EEENSA_ILi1EEESC_EEENS1_35KernelTmaWarpSpecializedCooperativeEEENS5_IJNSA_ILi128EEENSA_ILi64EEESG_EEEaNS5_IJlSC_lEEEaSJ_NS4_8TiledMMAINS4_8MMA_AtomIJNS4_4SM904GMMA26MMA_64x64x32_S32S8S8_SS_TNEEEENS4_6LayoutISD_NS5_IJSC_NSA_ILi0EEESR_EEEEENS5_IJNS4_10UnderscoreESU_SU_EEEEENS4_13SM90_TMA_LOADENS4_14ComposedLayoutINS4_7SwizzleILi3ELi4ELi3EEENS4_18smem_ptr_flag_bitsILi8EEENSQ_INS5_IJNSA_ILi8EEESG_EEENS5_IJSG_SC_EEEEEEEvNS4_8identityENS4_23SM90_TMA_LOAD_MULTICASTES17_vS18_EENS_8epilogue10collective6detail29Sm90TmaWarpSpecializedAdapterINS1C_15DefaultEpilogueIaSJ_SJ_NS1B_6thread17LinearCombinationIaLi1EiiLNS1G_9ScaleType4KindE0ELNS_15FloatRoundStyleE2EaEENS1_15EpilogueDefaultEEEEEvvEEEEvNT_6ParamsE --------------------------
	.section	.nv.shared._ZN7cutlass13device_kernelINS_4gemm6kernel13GemmUniversalIN4cute5tupleIJiiiiEEENS1_10collective13CollectiveMmaINS1_34MainloopSm90TmaGmmaWarpSpecializedILi9ENS5_IJNS4_1CILi2EEENSA_ILi1EEESC_EEENS1_35KernelTmaWarpSpecializedCooperativeEEENS5_IJNSA_ILi128EEENSA_ILi64EEESG_EEEaNS5_IJlSC_lEEEaSJ_NS4_8TiledMMAINS4_8MMA_AtomIJNS4_4SM904GMMA26MMA_64x64x32_S32S8S8_SS_TNEEEENS4_6LayoutISD_NS5_IJSC_NSA_ILi0EEESR_EEEEENS5_IJNS4_10UnderscoreESU_SU_EEEEENS4_13SM90_TMA_LOADENS4_14ComposedLayoutINS4_7SwizzleILi3ELi4ELi3EEENS4_18smem_ptr_flag_bitsILi8EEENSQ_INS5_IJNSA_ILi8EEESG_EEENS5_IJSG_SC_EEEEEEEvNS4_8identityENS4_23SM90_TMA_LOAD_MULTICASTES17_vS18_EENS_8epilogue10collective6detail29Sm90TmaWarpSpecializedAdapterINS1C_15DefaultEpilogueIaSJ_SJ_NS1B_6thread17LinearCombinationIaLi1EiiLNS1G_9ScaleType4KindE0ELNS_15FloatRoundStyleE2EaEENS1_15EpilogueDefaultEEEEEvvEEEEvNT_6ParamsE,"aw",@nobits
	.sectionflags	@""
	.align	16
	.zero		1024


//--------------------- .nv.shared.reserved.0     --------------------------
	.section	.nv.shared.reserved.0,"aw",@nobits
	.weak		__nv_reservedSMEM_offset_0_alias
	.size		__nv_reservedSMEM_offset_0_alias, 0, 0
	.other		__nv_reservedSMEM_offset_0_alias,@"STO_CUDA_RESERVED_SHARED STV_DEFAULT"
__nv_reservedSMEM_offset_0_alias:
	.zero		0


//--------------------- .nv.global                --------------------------
	.section	.nv.global,"aw",@nobits
.nv.global:
	.type		_ZN40_INTERNAL_8ec79601_4_k_cu_2f0cb626_153514cute1_E,@object
	.size		_ZN40_INTERNAL_8ec79601_4_k_cu_2f0cb626_153514cute1_E,(_ZN40_INTERNAL_8ec79601_4_k_cu_2f0cb626_153514cuda3std3__45__cpo6cbeginE - _ZN40_INTERNAL_8ec79601_4_k_cu_2f0cb626_153514cute1_E)
_ZN40_INTERNAL_8ec79601_4_k_cu_2f0cb626_153514cute1_E:
	.zero		1
	.type		_ZN40_INTERNAL_8ec79601_4_k_cu_2f0cb626_153514cuda3std3__45__cpo6cbeginE,@object
	.size		_ZN40_INTERNAL_8ec79601_4_k_cu_2f0cb626_153514cuda3std3__45__cpo6cbeginE,(_ZN40_INTERNAL_8ec79601_4_k_cu_2f0cb626_153514cuda3std3__48in_placeE - _ZN40_INTERNAL_8ec79601_4_k_cu_2f0cb626_153514cuda3std3__45__cpo6cbeginE)
_ZN40_INTERNAL_8ec79601_4_k_cu_2f0cb626_153514cuda3std3__45__cpo6cbeginE:
	.zero		1
	.type		_ZN40_INTERNAL_8ec79601_4_k_cu_2f0cb626_153514cuda3std3__48in_placeE,@object
	.size		_ZN40_INTERNAL_8ec79601_4_k_cu_2f0cb626_153514cuda3std3__48in_placeE,(_ZN40_INTERNAL_8ec79601_4_k_cu_2f0cb626_153514cuda3std6ranges3__45__cpo9iter_moveE - _ZN40_INTERNAL_8ec79601_4_k_cu_2f0cb626_153514cuda3std3__48in_placeE)
_ZN40_INTERNAL_8ec79601_4_k_cu_2f0cb626_153514cuda3std3__48in_placeE:
	.zero		1
	.type		_ZN40_INTERNAL_8ec79601_4_k_cu_2f0cb626_153514cuda3std6ranges3__45__cpo9iter_moveE,@object
	.size		_ZN40_INTERNAL_8ec79601_4_k_cu_2f0cb626_153514cuda3std6ranges3__45__cpo9iter_moveE,(_ZN40_INTERNAL_8ec79601_4_k_cu_2f0cb626_153514cuda3std3__45__cpo5beginE - _ZN40_INTERNAL_8ec79601_4_k_cu_2f0cb626_153514cuda3std6ranges3__45__cpo9iter_moveE)
_ZN40_INTERNAL_8ec79601_4_k_cu_2f0cb626_153514cuda3std6ranges3__45__cpo9iter_moveE:
	.zero		1
	.type		_ZN40_INTERNAL_8ec79601_4_k_cu_2f0cb626_153514cuda3std3__45__cpo5beginE,@object
	.size		_ZN40_INTERNAL_8ec79601_4_k_cu_2f0cb626_153514cuda3std3__45__cpo5beginE,(_ZN40_INTERNAL_8ec79601_4_k_cu_2f0cb626_153514cuda3std3__442_GLOBAL__N__8ec79601_4_k_cu_2f0cb626_153516ignoreE - _ZN40_INTERNAL_8ec79601_4_k_cu_2f0cb626_153514cuda3std3__45__cpo5beginE)
_ZN40_INTERNAL_8ec79601_4_k_cu_2f0cb626_153514cuda3std3__45__cpo5beginE:
	.zero		1
	.type		_ZN40_INTERNAL_8ec79601_4_k_cu_2f0cb626_153514cuda3std3__442_GLOBAL__N__8ec79601_4_k_cu_2f0cb626_153516ignoreE,@object
	.size		_ZN40_INTERNAL_8ec79601_4_k_cu_2f0cb626_153514cuda3std3__442_GLOBAL__N__8ec79601_4_k_cu_2f0cb626_153516ignoreE,(_ZN40_INTERNAL_8ec79601_4_k_cu_2f0cb626_153514cute7productE - _ZN40_INTERNAL_8ec79601_4_k_cu_2f0cb626_153514cuda3std3__442_GLOBAL__N__8ec79601_4_k_cu_2f0cb626_153516ignoreE)
_ZN40_INTERNAL_8ec79601_4_k_cu_2f0cb626_153514cuda3std3__442_GLOBAL__N__8ec79601_4_k_cu_2f0cb626_153516ignoreE:
	.zero		1
	.type		_ZN40_INTERNAL_8ec79601_4_k_cu_2f0cb626_153514cute7productE,@object
	.size		_ZN40_INTERNAL_8ec79601_4_k_cu_2f0cb626_153514cute7productE,(_ZN40_INTERNAL_8ec79601_4_k_cu_2f0cb626_153514cuda3std3__45__cpo3endE - _ZN40_INTERNAL_8ec79601_4_k_cu_2f0cb626_153514cute7productE)
_ZN40_INTERNAL_8ec79601_4_k_cu_2f0cb626_153514cute7productE:
	.zero		1
	.type		_ZN40_INTERNAL_8ec79601_4_k_cu_2f0cb626_153514cuda3std3__45__cpo3endE,@object
	.size		_ZN40_INTERNAL_8ec79601_4_k_cu_2f0cb626_153514cuda3std3__45__cpo3endE,(_ZN40_INTERNAL_8ec79601_4_k_cu_2f0cb626_153514cuda3std3__419piecewise_constructE - _ZN40_INTERNAL_8ec79601_4_k_cu_2f0cb626_153514cuda3std3__45__cpo3endE)
_ZN40_INTERNAL_8ec79601_4_k_cu_2f0cb626_153514cuda3std3__45__cpo3endE:
	.zero		1
	.type		_ZN40_INTERNAL_8ec79601_4_k_cu_2f0cb626_153514cuda3std3__419piecewise_constructE,@object
	.size		_ZN40_INTERNAL_8ec79601_4_k_cu_2f0cb626_153514cuda3std3__419piecewise_constructE,(_ZN40_INTERNAL_8ec79601_4_k_cu_2f0cb626_153514cuda3std3__45__cpo4cendE - _ZN40_INTERNAL_8ec79601_4_k_cu_2f0cb626_153514cuda3std3__419piecewise_constructE)
_ZN40_INTERNAL_8ec79601_4_k_cu_2f0cb626_153514cuda3std3__419piecewise_constructE:
	.zero		1
	.type		_ZN40_INTERNAL_8ec79601_4_k_cu_2f0cb626_153514cuda3std3__45__cpo4cendE,@object
	.size		_ZN40_INTERNAL_8ec79601_4_k_cu_2f0cb626_153514cuda3std3__45__cpo4cendE,(_ZN40_INTERNAL_8ec79601_4_k_cu_2f0cb626_153514cuda3std6ranges3__45__cpo4swapE - _ZN40_INTERNAL_8ec79601_4_k_cu_2f0cb626_153514cuda3std3__45__cpo4cendE)
_ZN40_INTERNAL_8ec79601_4_k_cu_2f0cb626_153514cuda3std3__45__cpo4cendE:
	.zero		1
	.type		_ZN40_INTERNAL_8ec79601_4_k_cu_2f0cb626_153514cuda3std6ranges3__45__cpo4swapE,@object
	.size		_ZN40_INTERNAL_8ec79601_4_k_cu_2f0cb626_153514cuda3std6ranges3__45__cpo4swapE,(.L_8 - _ZN40_INTERNAL_8ec79601_4_k_cu_2f0cb626_153514cuda3std6ranges3__45__cpo4swapE)
_ZN40_INTERNAL_8ec79601_4_k_cu_2f0cb626_153514cuda3std6ranges3__45__cpo4swapE:
	.zero		1
.L_8:


//--------------------- .nv.constant0._ZN7cutlass13device_kernelINS_4gemm6kernel13GemmUniversalIN4cute5tupleIJiiiiEEENS1_10collective13CollectiveMmaINS1_34MainloopSm90TmaGmmaWarpSpecializedILi9ENS5_IJNS4_1CILi2EEENSA_ILi1EEESC_EEENS1_35KernelTmaWarpSpecializedCooperativeEEENS5_IJNSA_ILi128EEENSA_ILi64EEESG_EEEaNS5_IJlSC_lEEEaSJ_NS4_8TiledMMAINS4_8MMA_AtomIJNS4_4SM904GMMA26MMA_64x64x32_S32S8S8_SS_TNEEEENS4_6LayoutISD_NS5_IJSC_NSA_ILi0EEESR_EEEEENS5_IJNS4_10UnderscoreESU_SU_EEEEENS4_13SM90_TMA_LOADENS4_14ComposedLayoutINS4_7SwizzleILi3ELi4ELi3EEENS4_18smem_ptr_flag_bitsILi8EEENSQ_INS5_IJNSA_ILi8EEESG_EEENS5_IJSG_SC_EEEEEEEvNS4_8identityENS4_23SM90_TMA_LOAD_MULTICASTES17_vS18_EENS_8epilogue10collective6detail29Sm90TmaWarpSpecializedAdapterINS1C_15DefaultEpilogueIaSJ_SJ_NS1B_6thread17LinearCombinationIaLi1EiiLNS1G_9ScaleType4KindE0ELNS_15FloatRoundStyleE2EaEENS1_15EpilogueDefaultEEEEEvvEEEEvNT_6ParamsE --------------------------
	.section	.nv.constant0._ZN7cutlass13device_kernelINS_4gemm6kernel13GemmUniversalIN4cute5tupleIJiiiiEEENS1_10collective13CollectiveMmaINS1_34MainloopSm90TmaGmmaWarpSpecializedILi9ENS5_IJNS4_1CILi2EEENSA_ILi1EEESC_EEENS1_35KernelTmaWarpSpecializedCooperativeEEENS5_IJNSA_ILi128EEENSA_ILi64EEESG_EEEaNS5_IJlSC_lEEEaSJ_NS4_8TiledMMAINS4_8MMA_AtomIJNS4_4SM904GMMA26MMA_64x64x32_S32S8S8_SS_TNEEEENS4_6LayoutISD_NS5_IJSC_NSA_ILi0EEESR_EEEEENS5_IJNS4_10UnderscoreESU_SU_EEEEENS4_13SM90_TMA_LOADENS4_14ComposedLayoutINS4_7SwizzleILi3ELi4ELi3EEENS4_18smem_ptr_flag_bitsILi8EEENSQ_INS5_IJNSA_ILi8EEESG_EEENS5_IJSG_SC_EEEEEEEvNS4_8identityENS4_23SM90_TMA_LOAD_MULTICASTES17_vS18_EENS_8epilogue10collective6detail29Sm90TmaWarpSpecializedAdapterINS1C_15DefaultEpilogueIaSJ_SJ_NS1B_6thread17LinearCombinationIaLi1EiiLNS1G_9ScaleType4KindE0ELNS_15FloatRoundStyleE2EaEENS1_15EpilogueDefaultEEEEEvvEEEEvNT_6ParamsE,"a",@progbits
	.sectionflags	@""
	.align	4
.nv.constant0._ZN7cutlass13device_kernelINS_4gemm6kernel13GemmUniversalIN4cute5tupleIJiiiiEEENS1_10collective13CollectiveMmaINS1_34MainloopSm90TmaGmmaWarpSpecializedILi9ENS5_IJNS4_1CILi2EEENSA_ILi1EEESC_EEENS1_35KernelTmaWarpSpecializedCooperativeEEENS5_IJNSA_ILi128EEENSA_ILi64EEESG_EEEaNS5_IJlSC_lEEEaSJ_NS4_8TiledMMAINS4_8MMA_AtomIJNS4_4SM904GMMA26MMA_64x64x32_S32S8S8_SS_TNEEEENS4_6LayoutISD_NS5_IJSC_NSA_ILi0EEESR_EEEEENS5_IJNS4_10UnderscoreESU_SU_EEEEENS4_13SM90_TMA_LOADENS4_14ComposedLayoutINS4_7SwizzleILi3ELi4ELi3EEENS4_18smem_ptr_flag_bitsILi8EEENSQ_INS5_IJNSA_ILi8EEESG_EEENS5_IJSG_SC_EEEEEEEvNS4_8identityENS4_23SM90_TMA_LOAD_MULTICASTES17_vS18_EENS_8epilogue10collective6detail29Sm90TmaWarpSpecializedAdapterINS1C_15DefaultEpilogueIaSJ_SJ_NS1B_6thread17LinearCombinationIaLi1EiiLNS1G_9ScaleType4KindE0ELNS_15FloatRoundStyleE2EaEENS1_15EpilogueDefaultEEEEEvvEEEEvNT_6ParamsE:
	.zero		1664


//--------------------- SYMBOLS --------------------------

	.type		.nv.reservedSmem.offset0,@object
	.size		.nv.reservedSmem.offset0,0x4
	.type		__assertfail,@function
